//
// Generated by NVIDIA NVVM Compiler
//
// Compiler Build ID: CL-36424714
// Cuda compilation tools, release 13.0, V13.0.88
// Based on NVVM 20.0.0
//

.version 9.0
.target sm_100
.address_size 64

	// .globl	_Z21jacobi_kernel_1_blockPdS_S_
.global .align 1 .b8 _ZN34_INTERNAL_5bc52bdb_4_k_cu_16ef8f284cuda3std3__45__cpo5beginE[1];
.global .align 1 .b8 _ZN34_INTERNAL_5bc52bdb_4_k_cu_16ef8f284cuda3std3__45__cpo3endE[1];
.global .align 1 .b8 _ZN34_INTERNAL_5bc52bdb_4_k_cu_16ef8f284cuda3std3__45__cpo6cbeginE[1];
.global .align 1 .b8 _ZN34_INTERNAL_5bc52bdb_4_k_cu_16ef8f284cuda3std3__45__cpo4cendE[1];
.global .align 1 .b8 _ZN34_INTERNAL_5bc52bdb_4_k_cu_16ef8f284cuda3std3__45__cpo6rbeginE[1];
.global .align 1 .b8 _ZN34_INTERNAL_5bc52bdb_4_k_cu_16ef8f284cuda3std3__45__cpo4rendE[1];
.global .align 1 .b8 _ZN34_INTERNAL_5bc52bdb_4_k_cu_16ef8f284cuda3std3__45__cpo7crbeginE[1];
.global .align 1 .b8 _ZN34_INTERNAL_5bc52bdb_4_k_cu_16ef8f284cuda3std3__45__cpo5crendE[1];
.global .align 1 .b8 _ZN34_INTERNAL_5bc52bdb_4_k_cu_16ef8f284cuda3std3__436_GLOBAL__N__5bc52bdb_4_k_cu_16ef8f286ignoreE[1];
.global .align 1 .b8 _ZN34_INTERNAL_5bc52bdb_4_k_cu_16ef8f284cuda3std3__419piecewise_constructE[1];
.global .align 1 .b8 _ZN34_INTERNAL_5bc52bdb_4_k_cu_16ef8f284cuda3std3__48in_placeE[1];
.global .align 1 .b8 _ZN34_INTERNAL_5bc52bdb_4_k_cu_16ef8f284cuda3std3__420unreachable_sentinelE[1];
.global .align 1 .b8 _ZN34_INTERNAL_5bc52bdb_4_k_cu_16ef8f284cuda3std3__47nulloptE[1];
.global .align 1 .b8 _ZN34_INTERNAL_5bc52bdb_4_k_cu_16ef8f284cuda3std3__48unexpectE[1];
.global .align 1 .b8 _ZN34_INTERNAL_5bc52bdb_4_k_cu_16ef8f284cuda3std6ranges3__45__cpo4swapE[1];
.global .align 1 .b8 _ZN34_INTERNAL_5bc52bdb_4_k_cu_16ef8f284cuda3std6ranges3__45__cpo9iter_moveE[1];
.global .align 1 .b8 _ZN34_INTERNAL_5bc52bdb_4_k_cu_16ef8f284cuda3std6ranges3__45__cpo5beginE[1];
.global .align 1 .b8 _ZN34_INTERNAL_5bc52bdb_4_k_cu_16ef8f284cuda3std6ranges3__45__cpo3endE[1];
.global .align 1 .b8 _ZN34_INTERNAL_5bc52bdb_4_k_cu_16ef8f284cuda3std6ranges3__45__cpo6cbeginE[1];
.global .align 1 .b8 _ZN34_INTERNAL_5bc52bdb_4_k_cu_16ef8f284cuda3std6ranges3__45__cpo4cendE[1];
.global .align 1 .b8 _ZN34_INTERNAL_5bc52bdb_4_k_cu_16ef8f284cuda3std6ranges3__45__cpo7advanceE[1];
.global .align 1 .b8 _ZN34_INTERNAL_5bc52bdb_4_k_cu_16ef8f284cuda3std6ranges3__45__cpo9iter_swapE[1];
.global .align 1 .b8 _ZN34_INTERNAL_5bc52bdb_4_k_cu_16ef8f284cuda3std6ranges3__45__cpo4nextE[1];
.global .align 1 .b8 _ZN34_INTERNAL_5bc52bdb_4_k_cu_16ef8f284cuda3std6ranges3__45__cpo4prevE[1];
.global .align 1 .b8 _ZN34_INTERNAL_5bc52bdb_4_k_cu_16ef8f284cuda3std6ranges3__45__cpo4dataE[1];
.global .align 1 .b8 _ZN34_INTERNAL_5bc52bdb_4_k_cu_16ef8f284cuda3std6ranges3__45__cpo5cdataE[1];
.global .align 1 .b8 _ZN34_INTERNAL_5bc52bdb_4_k_cu_16ef8f284cuda3std6ranges3__45__cpo4sizeE[1];
.global .align 1 .b8 _ZN34_INTERNAL_5bc52bdb_4_k_cu_16ef8f284cuda3std6ranges3__45__cpo5ssizeE[1];
.global .align 1 .b8 _ZN34_INTERNAL_5bc52bdb_4_k_cu_16ef8f284cuda3std6ranges3__45__cpo8distanceE[1];
.global .align 1 .b8 _ZN34_INTERNAL_5bc52bdb_4_k_cu_16ef8f286thrust24THRUST_300001_SM_1000_NS8cuda_cub3parE[1];
.global .align 1 .b8 _ZN34_INTERNAL_5bc52bdb_4_k_cu_16ef8f286thrust24THRUST_300001_SM_1000_NS8cuda_cub10par_nosyncE[1];
.global .align 1 .b8 _ZN34_INTERNAL_5bc52bdb_4_k_cu_16ef8f286thrust24THRUST_300001_SM_1000_NS6system6detail10sequential3seqE[1];
.global .align 1 .b8 _ZN34_INTERNAL_5bc52bdb_4_k_cu_16ef8f286thrust24THRUST_300001_SM_1000_NS12placeholders2_1E[1];
.global .align 1 .b8 _ZN34_INTERNAL_5bc52bdb_4_k_cu_16ef8f286thrust24THRUST_300001_SM_1000_NS12placeholders2_2E[1];
.global .align 1 .b8 _ZN34_INTERNAL_5bc52bdb_4_k_cu_16ef8f286thrust24THRUST_300001_SM_1000_NS12placeholders2_3E[1];
.global .align 1 .b8 _ZN34_INTERNAL_5bc52bdb_4_k_cu_16ef8f286thrust24THRUST_300001_SM_1000_NS12placeholders2_4E[1];
.global .align 1 .b8 _ZN34_INTERNAL_5bc52bdb_4_k_cu_16ef8f286thrust24THRUST_300001_SM_1000_NS12placeholders2_5E[1];
.global .align 1 .b8 _ZN34_INTERNAL_5bc52bdb_4_k_cu_16ef8f286thrust24THRUST_300001_SM_1000_NS12placeholders2_6E[1];
.global .align 1 .b8 _ZN34_INTERNAL_5bc52bdb_4_k_cu_16ef8f286thrust24THRUST_300001_SM_1000_NS12placeholders2_7E[1];
.global .align 1 .b8 _ZN34_INTERNAL_5bc52bdb_4_k_cu_16ef8f286thrust24THRUST_300001_SM_1000_NS12placeholders2_8E[1];
.global .align 1 .b8 _ZN34_INTERNAL_5bc52bdb_4_k_cu_16ef8f286thrust24THRUST_300001_SM_1000_NS12placeholders2_9E[1];
.global .align 1 .b8 _ZN34_INTERNAL_5bc52bdb_4_k_cu_16ef8f286thrust24THRUST_300001_SM_1000_NS12placeholders3_10E[1];
.global .align 1 .b8 _ZN34_INTERNAL_5bc52bdb_4_k_cu_16ef8f286thrust24THRUST_300001_SM_1000_NS3seqE[1];
.extern .shared .align 16 .b8 sdata[];

.visible .entry _Z21jacobi_kernel_1_blockPdS_S_(
	.param .u64 .ptr .align 1 _Z21jacobi_kernel_1_blockPdS_S__param_0,
	.param .u64 .ptr .align 1 _Z21jacobi_kernel_1_blockPdS_S__param_1,
	.param .u64 .ptr .align 1 _Z21jacobi_kernel_1_blockPdS_S__param_2
)
{
	.reg .pred 	%p<7>;
	.reg .b32 	%r<37>;
	.reg .b64 	%rd<13>;
	.reg .b64 	%fd<9>;

	ld.param.u64 	%rd1, [_Z21jacobi_kernel_1_blockPdS_S__param_0];
	ld.param.u64 	%rd2, [_Z21jacobi_kernel_1_blockPdS_S__param_1];
	ld.param.u64 	%rd3, [_Z21jacobi_kernel_1_blockPdS_S__param_2];
	mov.u32 	%r1, %ctaid.z;
	mov.u32 	%r2, %ntid.z;
	mov.u32 	%r15, %tid.z;
	mad.lo.s32 	%r3, %r1, %r2, %r15;
	mov.u32 	%r4, %ctaid.y;
	mov.u32 	%r5, %ntid.y;
	mov.u32 	%r16, %tid.y;
	mad.lo.s32 	%r17, %r4, %r5, %r16;
	mov.u32 	%r7, %ctaid.x;
	mov.u32 	%r8, %ntid.x;
	mov.u32 	%r18, %tid.x;
	mad.lo.s32 	%r9, %r7, %r8, %r18;
	mad.lo.s32 	%r19, %r5, %r15, %r16;
	mad.lo.s32 	%r10, %r19, %r8, %r18;
	add.s32 	%r20, %r3, -1;
	add.s32 	%r21, %r17, -1;
	max.u32 	%r22, %r20, %r21;
	add.s32 	%r23, %r9, -1;
	shl.b32 	%r24, %r10, 3;
	mov.u32 	%r25, sdata;
	add.s32 	%r11, %r25, %r24;
	max.u32 	%r26, %r23, %r22;
	setp.gt.u32 	%p1, %r26, 697;
	@%p1 bra 	$L__BB0_2;
	cvta.to.global.u64 	%rd5, %rd2;
	cvta.to.global.u64 	%rd6, %rd1;
	mad.lo.s32 	%r27, %r17, 700, %r9;
	mad.lo.s32 	%r28, %r3, 490000, %r27;
	mul.wide.u32 	%rd7, %r28, 8;
	add.s64 	%rd8, %rd5, %rd7;
	ld.global.f64 	%fd1, [%rd8];
	add.s64 	%rd9, %rd6, %rd7;
	ld.global.f64 	%fd2, [%rd9];
	sub.f64 	%fd3, %fd1, %fd2;
	abs.f64 	%fd4, %fd3;
	st.shared.f64 	[%r11], %fd4;
	st.global.f64 	[%rd9], %fd1;
	bra.uni 	$L__BB0_3;
$L__BB0_2:
	mov.b64 	%rd4, 0;
	st.shared.u64 	[%r11], %rd4;
$L__BB0_3:
	bar.sync 	0;
	mul.lo.s32 	%r29, %r8, %r5;
	mul.lo.s32 	%r36, %r29, %r2;
	setp.lt.u32 	%p2, %r36, 2;
	@%p2 bra 	$L__BB0_7;
$L__BB0_4:
	shr.u32 	%r14, %r36, 1;
	setp.ge.u32 	%p3, %r10, %r14;
	@%p3 bra 	$L__BB0_6;
	ld.shared.f64 	%fd5, [%r11];
	shl.b32 	%r30, %r14, 3;
	add.s32 	%r31, %r11, %r30;
	ld.shared.f64 	%fd6, [%r31];
	setp.gt.f64 	%p4, %fd5, %fd6;
	selp.f64 	%fd7, %fd5, %fd6, %p4;
	st.shared.f64 	[%r11], %fd7;
$L__BB0_6:
	bar.sync 	0;
	setp.gt.u32 	%p5, %r36, 3;
	mov.u32 	%r36, %r14;
	@%p5 bra 	$L__BB0_4;
$L__BB0_7:
	setp.ne.s32 	%p6, %r10, 0;
	@%p6 bra 	$L__BB0_9;
	ld.shared.f64 	%fd8, [sdata];
	mov.u32 	%r32, %nctaid.x;
	mov.u32 	%r33, %nctaid.y;
	mad.lo.s32 	%r34, %r33, %r1, %r4;
	mad.lo.s32 	%r35, %r34, %r32, %r7;
	cvta.to.global.u64 	%rd10, %rd3;
	mul.wide.u32 	%rd11, %r35, 8;
	add.s64 	%rd12, %rd10, %rd11;
	st.global.f64 	[%rd12], %fd8;
$L__BB0_9:
	ret;

}
	// .globl	_Z15jacobi_kernel_2PdS_
.visible .entry _Z15jacobi_kernel_2PdS_(
	.param .u64 .ptr .align 1 _Z15jacobi_kernel_2PdS__param_0,
	.param .u64 .ptr .align 1 _Z15jacobi_kernel_2PdS__param_1
)
{
	.reg .pred 	%p<2>;
	.reg .b32 	%r<28>;
	.reg .b64 	%rd<14>;
	.reg .b64 	%fd<13>;

	ld.param.u64 	%rd1, [_Z15jacobi_kernel_2PdS__param_0];
	ld.param.u64 	%rd2, [_Z15jacobi_kernel_2PdS__param_1];
	mov.u32 	%r5, %ctaid.z;
	mov.u32 	%r6, %ntid.z;
	mov.u32 	%r7, %tid.z;
	mad.lo.s32 	%r1, %r5, %r6, %r7;
	mov.u32 	%r8, %ctaid.y;
	mov.u32 	%r9, %ntid.y;
	mov.u32 	%r10, %tid.y;
	mad.lo.s32 	%r11, %r8, %r9, %r10;
	mov.u32 	%r12, %ctaid.x;
	mov.u32 	%r13, %ntid.x;
	mov.u32 	%r14, %tid.x;
	mad.lo.s32 	%r3, %r12, %r13, %r14;
	add.s32 	%r15, %r1, -1;
	add.s32 	%r16, %r11, -1;
	max.u32 	%r17, %r15, %r16;
	add.s32 	%r4, %r3, -1;
	max.u32 	%r18, %r4, %r17;
	setp.gt.u32 	%p1, %r18, 697;
	@%p1 bra 	$L__BB1_2;
	cvta.to.global.u64 	%rd3, %rd1;
	cvta.to.global.u64 	%rd4, %rd2;
	mul.lo.s32 	%r19, %r1, 490000;
	mul.lo.s32 	%r20, %r11, 700;
	add.s32 	%r21, %r19, %r20;
	add.s32 	%r22, %r3, %r21;
	add.s32 	%r23, %r22, -490000;
	mul.wide.u32 	%rd5, %r23, 8;
	add.s64 	%rd6, %rd3, %rd5;
	ld.global.f64 	%fd1, [%rd6];
	add.s32 	%r24, %r3, %r20;
	add.s32 	%r25, %r24, %r19;
	add.s32 	%r26, %r25, -700;
	mul.wide.u32 	%rd7, %r26, 8;
	add.s64 	%rd8, %rd3, %rd7;
	ld.global.f64 	%fd2, [%rd8];
	add.f64 	%fd3, %fd1, %fd2;
	add.s32 	%r27, %r21, %r4;
	mul.wide.u32 	%rd9, %r27, 8;
	add.s64 	%rd10, %rd3, %rd9;
	ld.global.f64 	%fd4, [%rd10];
	add.f64 	%fd5, %fd3, %fd4;
	mul.wide.u32 	%rd11, %r22, 8;
	add.s64 	%rd12, %rd3, %rd11;
	ld.global.f64 	%fd6, [%rd12+8];
	add.f64 	%fd7, %fd5, %fd6;
	ld.global.f64 	%fd8, [%rd12+5600];
	add.f64 	%fd9, %fd7, %fd8;
	ld.global.f64 	%fd10, [%rd12+3920000];
	add.f64 	%fd11, %fd9, %fd10;
	div.rn.f64 	%fd12, %fd11, 0d4018000000000000;
	add.s64 	%rd13, %rd4, %rd11;
	st.global.f64 	[%rd13], %fd12;
$L__BB1_2:
	ret;

}
	// .globl	_Z22jacobi_kernel_1_globalPdS_i
.visible .entry _Z22jacobi_kernel_1_globalPdS_i(
	.param .u64 .ptr .align 1 _Z22jacobi_kernel_1_globalPdS_i_param_0,
	.param .u64 .ptr .align 1 _Z22jacobi_kernel_1_globalPdS_i_param_1,
	.param .u32 _Z22jacobi_kernel_1_globalPdS_i_param_2
)
{
	.reg .pred 	%p<7>;
	.reg .b32 	%r<14>;
	.reg .b64 	%rd<9>;
	.reg .b64 	%fd<9>;

	ld.param.u64 	%rd1, [_Z22jacobi_kernel_1_globalPdS_i_param_0];
	ld.param.u64 	%rd2, [_Z22jacobi_kernel_1_globalPdS_i_param_1];
	ld.param.u32 	%r8, [_Z22jacobi_kernel_1_globalPdS_i_param_2];
	mov.u32 	%r1, %ctaid.x;
	mov.u32 	%r2, %tid.x;
	mov.u32 	%r13, %ntid.x;
	mad.lo.s32 	%r4, %r1, %r13, %r2;
	setp.ge.s32 	%p1, %r4, %r8;
	mov.f64 	%fd8, 0dFFF0000000000000;
	@%p1 bra 	$L__BB2_2;
	cvta.to.global.u64 	%rd3, %rd1;
	mul.wide.s32 	%rd4, %r4, 8;
	add.s64 	%rd5, %rd3, %rd4;
	ld.global.f64 	%fd8, [%rd5];
$L__BB2_2:
	shl.b32 	%r9, %r2, 3;
	mov.u32 	%r10, sdata;
	add.s32 	%r5, %r10, %r9;
	st.shared.f64 	[%r5], %fd8;
	bar.sync 	0;
	setp.lt.u32 	%p2, %r13, 2;
	@%p2 bra 	$L__BB2_6;
$L__BB2_3:
	shr.u32 	%r7, %r13, 1;
	setp.ge.u32 	%p3, %r2, %r7;
	@%p3 bra 	$L__BB2_5;
	ld.shared.f64 	%fd4, [%r5];
	shl.b32 	%r11, %r7, 3;
	add.s32 	%r12, %r5, %r11;
	ld.shared.f64 	%fd5, [%r12];
	setp.gt.f64 	%p4, %fd4, %fd5;
	selp.f64 	%fd6, %fd4, %fd5, %p4;
	st.shared.f64 	[%r5], %fd6;
$L__BB2_5:
	bar.sync 	0;
	setp.gt.u32 	%p5, %r13, 3;
	mov.u32 	%r13, %r7;
	@%p5 bra 	$L__BB2_3;
$L__BB2_6:
	setp.ne.s32 	%p6, %r2, 0;
	@%p6 bra 	$L__BB2_8;
	ld.shared.f64 	%fd7, [sdata];
	cvta.to.global.u64 	%rd6, %rd2;
	mul.wide.u32 	%rd7, %r1, 8;
	add.s64 	%rd8, %rd6, %rd7;
	st.global.f64 	[%rd8], %fd7;
$L__BB2_8:
	ret;

}
	// .globl	_ZN3cub18CUB_300001_SM_10006detail11EmptyKernelIvEEvv
.visible .entry _ZN3cub18CUB_300001_SM_10006detail11EmptyKernelIvEEvv()
{


	ret;

}


// ===== COMPILED SASS (sm_100) =====

	.target	sm_100

	.elftype	@"ET_EXEC"


//--------------------- .note.nv.tkinfo           --------------------------
	.section	.note.nv.tkinfo,"",@"SHT_NOTE"
	.sectionflags	@"SHF_NOTE_NV_TKINFO"
	.tkinfo
        /*0018*/ 	.word	0x00000002
        /*0030*/ 	.string	""
        /*0030*/ 	.string	"ptxas"
        /*0030*/ 	.string	"Cuda compilation tools, release 13.0, V13.0.88"
        /*0030*/ 	.string	"Build cuda_13.0.r13.0/compiler.36424714_0"
        /*0030*/ 	.string	"-arch sm_100 -m 64 "



//--------------------- .note.nv.cuinfo           --------------------------
	.section	.note.nv.cuinfo,"",@"SHT_NOTE"
	.sectionflags	@"SHF_NOTE_NV_CUINFO"
        /*0018*/ 	.short	0x0002
        /*001a*/ 	.short	0x0064
        /*001c*/ 	.short	0x0082
	.zero		2


//--------------------- .nv.info                  --------------------------
	.section	.nv.info,"",@"SHT_CUDA_INFO"
	.align	4


	//----- nvinfo : EIATTR_REGCOUNT
	.align		4
        /*0000*/ 	.byte	0x04, 0x2f
        /*0002*/ 	.short	(.L_44 - .L_43)
	.align		4
.L_43:
        /*0004*/ 	.word	index@(_Z21jacobi_kernel_1_blockPdS_S_)
        /*0008*/ 	.word	0x00000012


	//----- nvinfo : EIATTR_FRAME_SIZE
	.align		4
.L_44:
        /*000c*/ 	.byte	0x04, 0x11
        /*000e*/ 	.short	(.L_46 - .L_45)
	.align		4
.L_45:
        /*0010*/ 	.word	index@(_Z21jacobi_kernel_1_blockPdS_S_)
        /*0014*/ 	.word	0x00000000


	//----- nvinfo : EIATTR_REGCOUNT
	.align		4
.L_46:
        /*0018*/ 	.byte	0x04, 0x2f
        /*001a*/ 	.short	(.L_48 - .L_47)
	.align		4
.L_47:
        /*001c*/ 	.word	index@(_Z15jacobi_kernel_2PdS_)
        /*0020*/ 	.word	0x00000018


	//----- nvinfo : EIATTR_FRAME_SIZE
	.align		4
.L_48:
        /*0024*/ 	.byte	0x04, 0x11
        /*0026*/ 	.short	(.L_50 - .L_49)
	.align		4
.L_49:
        /*0028*/ 	.word	index@($__internal_0_$__cuda_sm20_div_rn_f64_full)
        /*002c*/ 	.word	0x00000000


	//----- nvinfo : EIATTR_FRAME_SIZE
	.align		4
.L_50:
        /*0030*/ 	.byte	0x04, 0x11
        /*0032*/ 	.short	(.L_52 - .L_51)
	.align		4
.L_51:
        /*0034*/ 	.word	index@(_Z15jacobi_kernel_2PdS_)
        /*0038*/ 	.word	0x00000000


	//----- nvinfo : EIATTR_REGCOUNT
	.align		4
.L_52:
        /*003c*/ 	.byte	0x04, 0x2f
        /*003e*/ 	.short	(.L_54 - .L_53)
	.align		4
.L_53:
        /*0040*/ 	.word	index@(_Z22jacobi_kernel_1_globalPdS_i)
        /*0044*/ 	.word	0x0000000c


	//----- nvinfo : EIATTR_FRAME_SIZE
	.align		4
.L_54:
        /*0048*/ 	.byte	0x04, 0x11
        /*004a*/ 	.short	(.L_56 - .L_55)
	.align		4
.L_55:
        /*004c*/ 	.word	index@(_Z22jacobi_kernel_1_globalPdS_i)
        /*0050*/ 	.word	0x00000000


	//----- nvinfo : EIATTR_REGCOUNT
	.align		4
.L_56:
        /*0054*/ 	.byte	0x04, 0x2f
        /*0056*/ 	.short	(.L_58 - .L_57)
	.align		4
.L_57:
        /*0058*/ 	.word	index@(_ZN3cub18CUB_300001_SM_10006detail11EmptyKernelIvEEvv)
        /*005c*/ 	.word	0x00000004


	//----- nvinfo : EIATTR_FRAME_SIZE
	.align		4
.L_58:
        /*0060*/ 	.byte	0x04, 0x11
        /*0062*/ 	.short	(.L_60 - .L_59)
	.align		4
.L_59:
        /*0064*/ 	.word	index@(_ZN3cub18CUB_300001_SM_10006detail11EmptyKernelIvEEvv)
        /*0068*/ 	.word	0x00000000


	//----- nvinfo : EIATTR_MIN_STACK_SIZE
	.align		4
.L_60:
        /*006c*/ 	.byte	0x04, 0x12
        /*006e*/ 	.short	(.L_62 - .L_61)
	.align		4
.L_61:
        /*0070*/ 	.word	index@(_ZN3cub18CUB_300001_SM_10006detail11EmptyKernelIvEEvv)
        /*0074*/ 	.word	0x00000000


	//----- nvinfo : EIATTR_MIN_STACK_SIZE
	.align		4
.L_62:
        /*0078*/ 	.byte	0x04, 0x12
        /*007a*/ 	.short	(.L_64 - .L_63)
	.align		4
.L_63:
        /*007c*/ 	.word	index@(_Z22jacobi_kernel_1_globalPdS_i)
        /*0080*/ 	.word	0x00000000


	//----- nvinfo : EIATTR_MIN_STACK_SIZE
	.align		4
.L_64:
        /*0084*/ 	.byte	0x04, 0x12
        /*0086*/ 	.short	(.L_66 - .L_65)
	.align		4
.L_65:
        /*0088*/ 	.word	index@(_Z15jacobi_kernel_2PdS_)
        /*008c*/ 	.word	0x00000000


	//----- nvinfo : EIATTR_MIN_STACK_SIZE
	.align		4
.L_66:
        /*0090*/ 	.byte	0x04, 0x12
        /*0092*/ 	.short	(.L_68 - .L_67)
	.align		4
.L_67:
        /*0094*/ 	.word	index@(_Z21jacobi_kernel_1_blockPdS_S_)
        /*0098*/ 	.word	0x00000000
.L_68:


//--------------------- .nv.compat                --------------------------
	.section	.nv.compat,"",@"SHT_CUDA_COMPAT_INFO"
	.align	4
        /*0000*/ 	.byte	0x02, 0x09, 0x00, 0x00, 0x02, 0x02, 0x01, 0x00, 0x02, 0x05, 0x05, 0x00, 0x03, 0x07, 0x01, 0x01
        /*0010*/ 	.byte	0x02, 0x03, 0x00, 0x00, 0x02, 0x06, 0x01, 0x00, 0x04, 0x0b, 0x08, 0x00, 0x01, 0x00, 0x00, 0x00
        /*0020*/ 	.byte	0x00, 0x00, 0x00, 0x00


//--------------------- .nv.info._ZN3cub18CUB_300001_SM_10006detail11EmptyKernelIvEEvv --------------------------
	.section	.nv.info._ZN3cub18CUB_300001_SM_10006detail11EmptyKernelIvEEvv,"",@"SHT_CUDA_INFO"
	.sectionflags	@""
	.align	4


	//----- nvinfo : EIATTR_CUDA_API_VERSION
	.align		4
        /*0000*/ 	.byte	0x04, 0x37
        /*0002*/ 	.short	(.L_70 - .L_69)
.L_69:
        /*0004*/ 	.word	0x00000082


	//----- nvinfo : EIATTR_SPARSE_MMA_MASK
	.align		4
.L_70:
        /*0008*/ 	.byte	0x03, 0x50
        /*000a*/ 	.short	0x0000


	//----- nvinfo : EIATTR_MAXREG_COUNT
	.align		4
        /*000c*/ 	.byte	0x03, 0x1b
        /*000e*/ 	.short	0x00ff


	//----- nvinfo : EIATTR_MERCURY_ISA_VERSION
	.align		4
        /*0010*/ 	.byte	0x03, 0x5f
        /*0012*/ 	.short	0x0101


	//----- nvinfo : EIATTR_VRC_CTA_INIT_COUNT
	.align		4
        /*0014*/ 	.byte	0x02, 0x4a
	.zero		1
	.zero		1


	//----- nvinfo : EIATTR_EXIT_INSTR_OFFSETS
	.align		4
        /*0018*/ 	.byte	0x04, 0x1c
        /*001a*/ 	.short	(.L_72 - .L_71)


	//   ....[0]....
.L_71:
        /*001c*/ 	.word	0x00000010


	//----- nvinfo : EIATTR_SW_WAR
	.align		4
.L_72:
        /*0020*/ 	.byte	0x04, 0x36
        /*0022*/ 	.short	(.L_74 - .L_73)
.L_73:
        /*0024*/ 	.word	0x00000008
.L_74:


//--------------------- .nv.info._Z22jacobi_kernel_1_globalPdS_i --------------------------
	.section	.nv.info._Z22jacobi_kernel_1_globalPdS_i,"",@"SHT_CUDA_INFO"
	.sectionflags	@""
	.align	4


	//----- nvinfo : EIATTR_CUDA_API_VERSION
	.align		4
        /*0000*/ 	.byte	0x04, 0x37
        /*0002*/ 	.short	(.L_76 - .L_75)
.L_75:
        /*0004*/ 	.word	0x00000082


	//----- nvinfo : EIATTR_KPARAM_INFO
	.align		4
.L_76:
        /*0008*/ 	.byte	0x04, 0x17
        /*000a*/ 	.short	(.L_78 - .L_77)
.L_77:
        /*000c*/ 	.word	0x00000000
        /*0010*/ 	.short	0x0002
        /*0012*/ 	.short	0x0010
        /*0014*/ 	.byte	0x00, 0xf0, 0x11, 0x00


	//----- nvinfo : EIATTR_KPARAM_INFO
	.align		4
.L_78:
        /*0018*/ 	.byte	0x04, 0x17
        /*001a*/ 	.short	(.L_80 - .L_79)
.L_79:
        /*001c*/ 	.word	0x00000000
        /*0020*/ 	.short	0x0001
        /*0022*/ 	.short	0x0008
        /*0024*/ 	.byte	0x00, 0xf5, 0x21, 0x00


	//----- nvinfo : EIATTR_KPARAM_INFO
	.align		4
.L_80:
        /*0028*/ 	.byte	0x04, 0x17
        /*002a*/ 	.short	(.L_82 - .L_81)
.L_81:
        /*002c*/ 	.word	0x00000000
        /*0030*/ 	.short	0x0000
        /*0032*/ 	.short	0x0000
        /*0034*/ 	.byte	0x00, 0xf5, 0x21, 0x00


	//----- nvinfo : EIATTR_SPARSE_MMA_MASK
	.align		4
.L_82:
        /*0038*/ 	.byte	0x03, 0x50
        /*003a*/ 	.short	0x0000


	//----- nvinfo : EIATTR_MAXREG_COUNT
	.align		4
        /*003c*/ 	.byte	0x03, 0x1b
        /*003e*/ 	.short	0x00ff


	//----- nvinfo : EIATTR_NUM_BARRIERS
	.align		4
        /*0040*/ 	.byte	0x02, 0x4c
        /*0042*/ 	.byte	0x01
	.zero		1


	//----- nvinfo : EIATTR_MERCURY_ISA_VERSION
	.align		4
        /*0044*/ 	.byte	0x03, 0x5f
        /*0046*/ 	.short	0x0101


	//----- nvinfo : EIATTR_VRC_CTA_INIT_COUNT
	.align		4
        /*0048*/ 	.byte	0x02, 0x4a
	.zero		1
	.zero		1


	//----- nvinfo : EIATTR_EXIT_INSTR_OFFSETS
	.align		4
        /*004c*/ 	.byte	0x04, 0x1c
        /*004e*/ 	.short	(.L_84 - .L_83)


	//   ....[0]....
.L_83:
        /*0050*/ 	.word	0x00000240


	//   ....[1]....
        /*0054*/ 	.word	0x000002c0


	//----- nvinfo : EIATTR_CBANK_PARAM_SIZE
	.align		4
.L_84:
        /*0058*/ 	.byte	0x03, 0x19
        /*005a*/ 	.short	0x0014


	//----- nvinfo : EIATTR_PARAM_CBANK
	.align		4
        /*005c*/ 	.byte	0x04, 0x0a
        /*005e*/ 	.short	(.L_86 - .L_85)
	.align		4
.L_85:
        /*0060*/ 	.word	index@(.nv.constant0._Z22jacobi_kernel_1_globalPdS_i)
        /*0064*/ 	.short	0x0380
        /*0066*/ 	.short	0x0014


	//----- nvinfo : EIATTR_SW_WAR
	.align		4
.L_86:
        /*0068*/ 	.byte	0x04, 0x36
        /*006a*/ 	.short	(.L_88 - .L_87)
.L_87:
        /*006c*/ 	.word	0x00000008
.L_88:


//--------------------- .nv.info._Z15jacobi_kernel_2PdS_ --------------------------
	.section	.nv.info._Z15jacobi_kernel_2PdS_,"",@"SHT_CUDA_INFO"
	.sectionflags	@""
	.align	4


	//----- nvinfo : EIATTR_CUDA_API_VERSION
	.align		4
        /*0000*/ 	.byte	0x04, 0x37
        /*0002*/ 	.short	(.L_90 - .L_89)
.L_89:
        /*0004*/ 	.word	0x00000082


	//----- nvinfo : EIATTR_KPARAM_INFO
	.align		4
.L_90:
        /*0008*/ 	.byte	0x04, 0x17
        /*000a*/ 	.short	(.L_92 - .L_91)
.L_91:
        /*000c*/ 	.word	0x00000000
        /*0010*/ 	.short	0x0001
        /*0012*/ 	.short	0x0008
        /*0014*/ 	.byte	0x00, 0xf5, 0x21, 0x00


	//----- nvinfo : EIATTR_KPARAM_INFO
	.align		4
.L_92:
        /*0018*/ 	.byte	0x04, 0x17
        /*001a*/ 	.short	(.L_94 - .L_93)
.L_93:
        /*001c*/ 	.word	0x00000000
        /*0020*/ 	.short	0x0000
        /*0022*/ 	.short	0x0000
        /*0024*/ 	.byte	0x00, 0xf5, 0x21, 0x00


	//----- nvinfo : EIATTR_SPARSE_MMA_MASK
	.align		4
.L_94:
        /*0028*/ 	.byte	0x03, 0x50
        /*002a*/ 	.short	0x0000


	//----- nvinfo : EIATTR_MAXREG_COUNT
	.align		4
        /*002c*/ 	.byte	0x03, 0x1b
        /*002e*/ 	.short	0x00ff


	//----- nvinfo : EIATTR_MERCURY_ISA_VERSION
	.align		4
        /*0030*/ 	.byte	0x03, 0x5f
        /*0032*/ 	.short	0x0101


	//----- nvinfo : EIATTR_VRC_CTA_INIT_COUNT
	.align		4
        /*0034*/ 	.byte	0x02, 0x4a
	.zero		1
	.zero		1


	//----- nvinfo : EIATTR_EXIT_INSTR_OFFSETS
	.align		4
        /*0038*/ 	.byte	0x04, 0x1c
        /*003a*/ 	.short	(.L_96 - .L_95)


	//   ....[0]....
.L_95:
        /*003c*/ 	.word	0x00000120


	//   ....[1]....
        /*0040*/ 	.word	0x00000430


	//----- nvinfo : EIATTR_CRS_STACK_SIZE
	.align		4
.L_96:
        /*0044*/ 	.byte	0x04, 0x1e
        /*0046*/ 	.short	(.L_98 - .L_97)
.L_97:
        /*0048*/ 	.word	0x00000000


	//----- nvinfo : EIATTR_CBANK_PARAM_SIZE
	.align		4
.L_98:
        /*004c*/ 	.byte	0x03, 0x19
        /*004e*/ 	.short	0x0010


	//----- nvinfo : EIATTR_PARAM_CBANK
	.align		4
        /*0050*/ 	.byte	0x04, 0x0a
        /*0052*/ 	.short	(.L_100 - .L_99)
	.align		4
.L_99:
        /*0054*/ 	.word	index@(.nv.constant0._Z15jacobi_kernel_2PdS_)
        /*0058*/ 	.short	0x0380
        /*005a*/ 	.short	0x0010


	//----- nvinfo : EIATTR_SW_WAR
	.align		4
.L_100:
        /*005c*/ 	.byte	0x04, 0x36
        /*005e*/ 	.short	(.L_102 - .L_101)
.L_101:
        /*0060*/ 	.word	0x00000008
.L_102:


//--------------------- .nv.info._Z21jacobi_kernel_1_blockPdS_S_ --------------------------
	.section	.nv.info._Z21jacobi_kernel_1_blockPdS_S_,"",@"SHT_CUDA_INFO"
	.sectionflags	@""
	.align	4


	//----- nvinfo : EIATTR_CUDA_API_VERSION
	.align		4
        /*0000*/ 	.byte	0x04, 0x37
        /*0002*/ 	.short	(.L_104 - .L_103)
.L_103:
        /*0004*/ 	.word	0x00000082


	//----- nvinfo : EIATTR_KPARAM_INFO
	.align		4
.L_104:
        /*0008*/ 	.byte	0x04, 0x17
        /*000a*/ 	.short	(.L_106 - .L_105)
.L_105:
        /*000c*/ 	.word	0x00000000
        /*0010*/ 	.short	0x0002
        /*0012*/ 	.short	0x0010
        /*0014*/ 	.byte	0x00, 0xf5, 0x21, 0x00


	//----- nvinfo : EIATTR_KPARAM_INFO
	.align		4
.L_106:
        /*0018*/ 	.byte	0x04, 0x17
        /*001a*/ 	.short	(.L_108 - .L_107)
.L_107:
        /*001c*/ 	.word	0x00000000
        /*0020*/ 	.short	0x0001
        /*0022*/ 	.short	0x0008
        /*0024*/ 	.byte	0x00, 0xf5, 0x21, 0x00


	//----- nvinfo : EIATTR_KPARAM_INFO
	.align		4
.L_108:
        /*0028*/ 	.byte	0x04, 0x17
        /*002a*/ 	.short	(.L_110 - .L_109)
.L_109:
        /*002c*/ 	.word	0x00000000
        /*0030*/ 	.short	0x0000
        /*0032*/ 	.short	0x0000
        /*0034*/ 	.byte	0x00, 0xf5, 0x21, 0x00


	//----- nvinfo : EIATTR_SPARSE_MMA_MASK
	.align		4
.L_110:
        /*0038*/ 	.byte	0x03, 0x50
        /*003a*/ 	.short	0x0000


	//----- nvinfo : EIATTR_MAXREG_COUNT
	.align		4
        /*003c*/ 	.byte	0x03, 0x1b
        /*003e*/ 	.short	0x00ff


	//----- nvinfo : EIATTR_NUM_BARRIERS
	.align		4
        /*0040*/ 	.byte	0x02, 0x4c
        /*0042*/ 	.byte	0x01
	.zero		1


	//----- nvinfo : EIATTR_MERCURY_ISA_VERSION
	.align		4
        /*0044*/ 	.byte	0x03, 0x5f
        /*0046*/ 	.short	0x0101


	//----- nvinfo : EIATTR_VRC_CTA_INIT_COUNT
	.align		4
        /*0048*/ 	.byte	0x02, 0x4a
	.zero		1
	.zero		1


	//----- nvinfo : EIATTR_EXIT_INSTR_OFFSETS
	.align		4
        /*004c*/ 	.byte	0x04, 0x1c
        /*004e*/ 	.short	(.L_112 - .L_111)


	//   ....[0]....
.L_111:
        /*0050*/ 	.word	0x00000390


	//   ....[1]....
        /*0054*/ 	.word	0x00000450


	//----- nvinfo : EIATTR_CBANK_PARAM_SIZE
	.align		4
.L_112:
        /*0058*/ 	.byte	0x03, 0x19
        /*005a*/ 	.short	0x0018


	//----- nvinfo : EIATTR_PARAM_CBANK
	.align		4
        /*005c*/ 	.byte	0x04, 0x0a
        /*005e*/ 	.short	(.L_114 - .L_113)
	.align		4
.L_113:
        /*0060*/ 	.word	index@(.nv.constant0._Z21jacobi_kernel_1_blockPdS_S_)
        /*0064*/ 	.short	0x0380
        /*0066*/ 	.short	0x0018


	//----- nvinfo : EIATTR_SW_WAR
	.align		4
.L_114:
        /*0068*/ 	.byte	0x04, 0x36
        /*006a*/ 	.short	(.L_116 - .L_115)
.L_115:
        /*006c*/ 	.word	0x00000008
.L_116:


//--------------------- .nv.callgraph             --------------------------
	.section	.nv.callgraph,"",@"SHT_CUDA_CALLGRAPH"
	.align	4
	.sectionentsize	8
	.align		4
        /*0000*/ 	.word	0x00000000
	.align		4
        /*0004*/ 	.word	0xffffffff
	.align		4
        /*0008*/ 	.word	0x00000000
	.align		4
        /*000c*/ 	.word	0xfffffffe
	.align		4
        /*0010*/ 	.word	0x00000000
	.align		4
        /*0014*/ 	.word	0xfffffffd
	.align		4
        /*0018*/ 	.word	0x00000000
	.align		4
        /*001c*/ 	.word	0xfffffffc


//--------------------- .nv.constant4             --------------------------
	.section	.nv.constant4,"a",@progbits
	.align	8
	.align		8
.nv.constant4:
        /*0000*/ 	.dword	_ZN34_INTERNAL_5bc52bdb_4_k_cu_16ef8f284cuda3std3__45__cpo5beginE
	.align		8
        /*0008*/ 	.dword	_ZN34_INTERNAL_5bc52bdb_4_k_cu_16ef8f284cuda3std3__45__cpo3endE
	.align		8
        /*0010*/ 	.dword	_ZN34_INTERNAL_5bc52bdb_4_k_cu_16ef8f284cuda3std3__45__cpo6cbeginE
	.align		8
        /*0018*/ 	.dword	_ZN34_INTERNAL_5bc52bdb_4_k_cu_16ef8f284cuda3std3__45__cpo4cendE
	.align		8
        /*0020*/ 	.dword	_ZN34_INTERNAL_5bc52bdb_4_k_cu_16ef8f284cuda3std3__45__cpo6rbeginE
	.align		8
        /*0028*/ 	.dword	_ZN34_INTERNAL_5bc52bdb_4_k_cu_16ef8f284cuda3std3__45__cpo4rendE
	.align		8
        /*0030*/ 	.dword	_ZN34_INTERNAL_5bc52bdb_4_k_cu_16ef8f284cuda3std3__45__cpo7crbeginE
	.align		8
        /*0038*/ 	.dword	_ZN34_INTERNAL_5bc52bdb_4_k_cu_16ef8f284cuda3std3__45__cpo5crendE
	.align		8
        /*0040*/ 	.dword	_ZN34_INTERNAL_5bc52bdb_4_k_cu_16ef8f284cuda3std3__436_GLOBAL__N__5bc52bdb_4_k_cu_16ef8f286ignoreE
	.align		8
        /*0048*/ 	.dword	_ZN34_INTERNAL_5bc52bdb_4_k_cu_16ef8f284cuda3std3__419piecewise_constructE
	.align		8
        /*0050*/ 	.dword	_ZN34_INTERNAL_5bc52bdb_4_k_cu_16ef8f284cuda3std3__48in_placeE
	.align		8
        /*0058*/ 	.dword	_ZN34_INTERNAL_5bc52bdb_4_k_cu_16ef8f284cuda3std3__420unreachable_sentinelE
	.align		8
        /*0060*/ 	.dword	_ZN34_INTERNAL_5bc52bdb_4_k_cu_16ef8f284cuda3std3__47nulloptE
	.align		8
        /*0068*/ 	.dword	_ZN34_INTERNAL_5bc52bdb_4_k_cu_16ef8f284cuda3std3__48unexpectE
	.align		8
        /*0070*/ 	.dword	_ZN34_INTERNAL_5bc52bdb_4_k_cu_16ef8f284cuda3std6ranges3__45__cpo4swapE
	.align		8
        /*0078*/ 	.dword	_ZN34_INTERNAL_5bc52bdb_4_k_cu_16ef8f284cuda3std6ranges3__45__cpo9iter_moveE
	.align		8
        /*0080*/ 	.dword	_ZN34_INTERNAL_5bc52bdb_4_k_cu_16ef8f284cuda3std6ranges3__45__cpo5beginE
	.align		8
        /*0088*/ 	.dword	_ZN34_INTERNAL_5bc52bdb_4_k_cu_16ef8f284cuda3std6ranges3__45__cpo3endE
	.align		8
        /*0090*/ 	.dword	_ZN34_INTERNAL_5bc52bdb_4_k_cu_16ef8f284cuda3std6ranges3__45__cpo6cbeginE
	.align		8
        /*0098*/ 	.dword	_ZN34_INTERNAL_5bc52bdb_4_k_cu_16ef8f284cuda3std6ranges3__45__cpo4cendE
	.align		8
        /*00a0*/ 	.dword	_ZN34_INTERNAL_5bc52bdb_4_k_cu_16ef8f284cuda3std6ranges3__45__cpo7advanceE
	.align		8
        /*00a8*/ 	.dword	_ZN34_INTERNAL_5bc52bdb_4_k_cu_16ef8f284cuda3std6ranges3__45__cpo9iter_swapE
	.align		8
        /*00b0*/ 	.dword	_ZN34_INTERNAL_5bc52bdb_4_k_cu_16ef8f284cuda3std6ranges3__45__cpo4nextE
	.align		8
        /*00b8*/ 	.dword	_ZN34_INTERNAL_5bc52bdb_4_k_cu_16ef8f284cuda3std6ranges3__45__cpo4prevE
	.align		8
        /*00c0*/ 	.dword	_ZN34_INTERNAL_5bc52bdb_4_k_cu_16ef8f284cuda3std6ranges3__45__cpo4dataE
	.align		8
        /*00c8*/ 	.dword	_ZN34_INTERNAL_5bc52bdb_4_k_cu_16ef8f284cuda3std6ranges3__45__cpo5cdataE
	.align		8
        /*00d0*/ 	.dword	_ZN34_INTERNAL_5bc52bdb_4_k_cu_16ef8f284cuda3std6ranges3__45__cpo4sizeE
	.align		8
        /*00d8*/ 	.dword	_ZN34_INTERNAL_5bc52bdb_4_k_cu_16ef8f284cuda3std6ranges3__45__cpo5ssizeE
	.align		8
        /*00e0*/ 	.dword	_ZN34_INTERNAL_5bc52bdb_4_k_cu_16ef8f284cuda3std6ranges3__45__cpo8distanceE
	.align		8
        /*00e8*/ 	.dword	_ZN34_INTERNAL_5bc52bdb_4_k_cu_16ef8f286thrust24THRUST_300001_SM_1000_NS8cuda_cub3parE
	.align		8
        /*00f0*/ 	.dword	_ZN34_INTERNAL_5bc52bdb_4_k_cu_16ef8f286thrust24THRUST_300001_SM_1000_NS8cuda_cub10par_nosyncE
	.align		8
        /*00f8*/ 	.dword	_ZN34_INTERNAL_5bc52bdb_4_k_cu_16ef8f286thrust24THRUST_300001_SM_1000_NS6system6detail10sequential3seqE
	.align		8
        /*0100*/ 	.dword	_ZN34_INTERNAL_5bc52bdb_4_k_cu_16ef8f286thrust24THRUST_300001_SM_1000_NS12placeholders2_1E
	.align		8
        /*0108*/ 	.dword	_ZN34_INTERNAL_5bc52bdb_4_k_cu_16ef8f286thrust24THRUST_300001_SM_1000_NS12placeholders2_2E
	.align		8
        /*0110*/ 	.dword	_ZN34_INTERNAL_5bc52bdb_4_k_cu_16ef8f286thrust24THRUST_300001_SM_1000_NS12placeholders2_3E
	.align		8
        /*0118*/ 	.dword	_ZN34_INTERNAL_5bc52bdb_4_k_cu_16ef8f286thrust24THRUST_300001_SM_1000_NS12placeholders2_4E
	.align		8
        /*0120*/ 	.dword	_ZN34_INTERNAL_5bc52bdb_4_k_cu_16ef8f286thrust24THRUST_300001_SM_1000_NS12placeholders2_5E
	.align		8
        /*0128*/ 	.dword	_ZN34_INTERNAL_5bc52bdb_4_k_cu_16ef8f286thrust24THRUST_300001_SM_1000_NS12placeholders2_6E
	.align		8
        /*0130*/ 	.dword	_ZN34_INTERNAL_5bc52bdb_4_k_cu_16ef8f286thrust24THRUST_300001_SM_1000_NS12placeholders2_7E
	.align		8
        /*0138*/ 	.dword	_ZN34_INTERNAL_5bc52bdb_4_k_cu_16ef8f286thrust24THRUST_300001_SM_1000_NS12placeholders2_8E
	.align		8
        /*0140*/ 	.dword	_ZN34_INTERNAL_5bc52bdb_4_k_cu_16ef8f286thrust24THRUST_300001_SM_1000_NS12placeholders2_9E
	.align		8
        /*0148*/ 	.dword	_ZN34_INTERNAL_5bc52bdb_4_k_cu_16ef8f286thrust24THRUST_300001_SM_1000_NS12placeholders3_10E
	.align		8
        /*0150*/ 	.dword	_ZN34_INTERNAL_5bc52bdb_4_k_cu_16ef8f286thrust24THRUST_300001_SM_1000_NS3seqE


//--------------------- .text._ZN3cub18CUB_300001_SM_10006detail11EmptyKernelIvEEvv --------------------------
	.section	.text._ZN3cub18CUB_300001_SM_10006detail11EmptyKernelIvEEvv,"ax",@progbits
	.align	128
        .global         _ZN3cub18CUB_300001_SM_10006detail11EmptyKernelIvEEvv
        .type           _ZN3cub18CUB_300001_SM_10006detail11EmptyKernelIvEEvv,@function
        .size           _ZN3cub18CUB_300001_SM_10006detail11EmptyKernelIvEEvv,(.L_x_15 - _ZN3cub18CUB_300001_SM_10006detail11EmptyKernelIvEEvv)
        .other          _ZN3cub18CUB_300001_SM_10006detail11EmptyKernelIvEEvv,@"STO_CUDA_ENTRY STV_DEFAULT"
_ZN3cub18CUB_300001_SM_10006detail11EmptyKernelIvEEvv:
.text._ZN3cub18CUB_300001_SM_10006detail11EmptyKernelIvEEvv:
[----:B------:R-:W-:Y:S01]  /*0000*/  LDC R1, c[0x0][0x37c] ;  /* 0x0000df00ff017b82 */ /* 0x000fe20000000800 */
[----:B------:R-:W-:Y:S05]  /*0010*/  EXIT ;  /* 0x000000000000794d */ /* 0x000fea0003800000 */
.L_x_0:
[----:B------:R-:W-:-:S00]  /*0020*/  BRA `(.L_x_0) ;  /* 0xfffffffc00fc7947 */ /* 0x000fc0000383ffff */
[----:B------:R-:W-:-:S00]  /*0030*/  NOP ;  /* 0x0000000000007918 */ /* 0x000fc00000000000 */
        /* <DEDUP_REMOVED lines=12> */
.L_x_15:


//--------------------- .text._Z22jacobi_kernel_1_globalPdS_i --------------------------
	.section	.text._Z22jacobi_kernel_1_globalPdS_i,"ax",@progbits
	.align	128
        .global         _Z22jacobi_kernel_1_globalPdS_i
        .type           _Z22jacobi_kernel_1_globalPdS_i,@function
        .size           _Z22jacobi_kernel_1_globalPdS_i,(.L_x_16 - _Z22jacobi_kernel_1_globalPdS_i)
        .other          _Z22jacobi_kernel_1_globalPdS_i,@"STO_CUDA_ENTRY STV_DEFAULT"
_Z22jacobi_kernel_1_globalPdS_i:
.text._Z22jacobi_kernel_1_globalPdS_i:
[----:B------:R-:W-:Y:S01]  /*0000*/  LDC R1, c[0x0][0x37c] ;  /* 0x0000df00ff017b82 */ /* 0x000fe20000000800 */
[----:B------:R-:W0:Y:S01]  /*0010*/  S2R R9, SR_CTAID.X ;  /* 0x0000000000097919 */ /* 0x000e220000002500 */
[----:B------:R-:W0:Y:S01]  /*0020*/  LDCU UR8, c[0x0][0x360] ;  /* 0x00006c00ff0877ac */ /* 0x000e220008000800 */
[----:B------:R-:W-:Y:S01]  /*0030*/  IMAD.MOV.U32 R2, RZ, RZ, 0x0 ;  /* 0x00000000ff027424 */ /* 0x000fe200078e00ff */
[----:B------:R-:W0:Y:S01]  /*0040*/  S2R R6, SR_TID.X ;  /* 0x0000000000067919 */ /* 0x000e220000002100 */
[----:B------:R-:W1:Y:S01]  /*0050*/  LDCU UR4, c[0x0][0x390] ;  /* 0x00007200ff0477ac */ /* 0x000e620008000800 */
[----:B------:R-:W-:Y:S01]  /*0060*/  IMAD.MOV.U32 R3, RZ, RZ, -0x100000 ;  /* 0xfff00000ff037424 */ /* 0x000fe200078e00ff */
[----:B------:R-:W2:Y:S01]  /*0070*/  LDCU.64 UR6, c[0x0][0x358] ;  /* 0x00006b00ff0677ac */ /* 0x000ea20008000a00 */
[----:B0-----:R-:W-:-:S05]  /*0080*/  IMAD R7, R9, UR8, R6 ;  /* 0x0000000809077c24 */ /* 0x001fca000f8e0206 */
[----:B-1----:R-:W-:-:S13]  /*0090*/  ISETP.GE.AND P0, PT, R7, UR4, PT ;  /* 0x0000000407007c0c */ /* 0x002fda000bf06270 */
[----:B------:R-:W0:Y:S02]  /*00a0*/  @!P0 LDC.64 R4, c[0x0][0x380] ;  /* 0x0000e000ff048b82 */ /* 0x000e240000000a00 */
[----:B0-----:R-:W-:-:S05]  /*00b0*/  @!P0 IMAD.WIDE R4, R7, 0x8, R4 ;  /* 0x0000000807048825 */ /* 0x001fca00078e0204 */
[----:B--2---:R-:W2:Y:S01]  /*00c0*/  @!P0 LDG.E.64 R2, desc[UR6][R4.64] ;  /* 0x0000000604028981 */ /* 0x004ea2000c1e1b00 */
[----:B------:R-:W0:Y:S01]  /*00d0*/  S2UR UR5, SR_CgaCtaId ;  /* 0x00000000000579c3 */ /* 0x000e220000008800 */
[----:B------:R-:W-:Y:S01]  /*00e0*/  IMAD.U32 R0, RZ, RZ, UR8 ;  /* 0x00000008ff007e24 */ /* 0x000fe2000f8e00ff */
[----:B------:R-:W-:Y:S01]  /*00f0*/  UMOV UR4, 0x400 ;  /* 0x0000040000047882 */ /* 0x000fe20000000000 */
[----:B------:R-:W-:-:S03]  /*0100*/  ISETP.NE.AND P0, PT, R6, RZ, PT ;  /* 0x000000ff0600720c */ /* 0x000fc60003f05270 */
[----:B------:R-:W-:Y:S01]  /*0110*/  ISETP.GE.U32.AND P1, PT, R0, 0x2, PT ;  /* 0x000000020000780c */ /* 0x000fe20003f26070 */
[----:B0-----:R-:W-:-:S06]  /*0120*/  ULEA UR4, UR5, UR4, 0x18 ;  /* 0x0000000405047291 */ /* 0x001fcc000f8ec0ff */
[----:B------:R-:W-:-:S05]  /*0130*/  LEA R7, R6, UR4, 0x3 ;  /* 0x0000000406077c11 */ /* 0x000fca000f8e18ff */
[----:B--2---:R0:W-:Y:S01]  /*0140*/  STS.64 [R7], R2 ;  /* 0x0000000207007388 */ /* 0x0041e20000000a00 */
[----:B------:R-:W-:Y:S06]  /*0150*/  BAR.SYNC.DEFER_BLOCKING 0x0 ;  /* 0x0000000000007b1d */ /* 0x000fec0000010000 */
[----:B------:R-:W-:Y:S05]  /*0160*/  @!P1 BRA `(.L_x_1) ;  /* 0x0000000000349947 */ /* 0x000fea0003800000 */
.L_x_2:
[----:B------:R-:W-:-:S04]  /*0170*/  SHF.R.U32.HI R8, RZ, 0x1, R0 ;  /* 0x00000001ff087819 */ /* 0x000fc80000011600 */
[----:B------:R-:W-:-:S13]  /*0180*/  ISETP.GE.U32.AND P2, PT, R6, R8, PT ;  /* 0x000000080600720c */ /* 0x000fda0003f46070 */
[----:B------:R-:W-:Y:S01]  /*0190*/  @!P2 IMAD R4, R8, 0x8, R7 ;  /* 0x000000080804a824 */ /* 0x000fe200078e0207 */
[----:B01----:R-:W-:Y:S05]  /*01a0*/  @!P2 LDS.64 R2, [R7] ;  /* 0x000000000702a984 */ /* 0x003fea0000000a00 */
[----:B------:R-:W0:Y:S02]  /*01b0*/  @!P2 LDS.64 R4, [R4] ;  /* 0x000000000404a984 */ /* 0x000e240000000a00 */
[----:B0-----:R-:W-:-:S06]  /*01c0*/  @!P2 DSETP.GT.AND P1, PT, R2, R4, PT ;  /* 0x000000040200a22a */ /* 0x001fcc0003f24000 */
[----:B------:R-:W-:Y:S02]  /*01d0*/  @!P2 FSEL R2, R2, R4, P1 ;  /* 0x000000040202a208 */ /* 0x000fe40000800000 */
[----:B------:R-:W-:Y:S02]  /*01e0*/  @!P2 FSEL R3, R3, R5, P1 ;  /* 0x000000050303a208 */ /* 0x000fe40000800000 */
[----:B------:R-:W-:Y:S01]  /*01f0*/  ISETP.GT.U32.AND P1, PT, R0, 0x3, PT ;  /* 0x000000030000780c */ /* 0x000fe20003f24070 */
[----:B------:R-:W-:Y:S02]  /*0200*/  IMAD.MOV.U32 R0, RZ, RZ, R8 ;  /* 0x000000ffff007224 */ /* 0x000fe400078e0008 */
[----:B------:R1:W-:Y:S01]  /*0210*/  @!P2 STS.64 [R7], R2 ;  /* 0x000000020700a388 */ /* 0x0003e20000000a00 */
[----:B------:R-:W-:Y:S09]  /*0220*/  BAR.SYNC.DEFER_BLOCKING 0x0 ;  /* 0x0000000000007b1d */ /* 0x000ff20000010000 */
[----:B------:R-:W-:Y:S05]  /*0230*/  @P1 BRA `(.L_x_2) ;  /* 0xfffffffc00cc1947 */ /* 0x000fea000383ffff */
.L_x_1:
[----:B------:R-:W-:Y:S05]  /*0240*/  @P0 EXIT ;  /* 0x000000000000094d */ /* 0x000fea0003800000 */
[----:B------:R-:W2:Y:S01]  /*0250*/  S2UR UR5, SR_CgaCtaId ;  /* 0x00000000000579c3 */ /* 0x000ea20000008800 */
[----:B------:R-:W-:-:S07]  /*0260*/  UMOV UR4, 0x400 ;  /* 0x0000040000047882 */ /* 0x000fce0000000000 */
[----:B------:R-:W3:Y:S01]  /*0270*/  LDC.64 R4, c[0x0][0x388] ;  /* 0x0000e200ff047b82 */ /* 0x000ee20000000a00 */
[----:B--2---:R-:W-:Y:S01]  /*0280*/  ULEA UR4, UR5, UR4, 0x18 ;  /* 0x0000000405047291 */ /* 0x004fe2000f8ec0ff */
[----:B---3--:R-:W-:-:S08]  /*0290*/  IMAD.WIDE.U32 R4, R9, 0x8, R4 ;  /* 0x0000000809047825 */ /* 0x008fd000078e0004 */
[----:B01----:R-:W0:Y:S04]  /*02a0*/  LDS.64 R2, [UR4] ;  /* 0x00000004ff027984 */ /* 0x003e280008000a00 */
[----:B0-----:R-:W-:Y:S01]  /*02b0*/  STG.E.64 desc[UR6][R4.64], R2 ;  /* 0x0000000204007986 */ /* 0x001fe2000c101b06 */
[----:B------:R-:W-:Y:S05]  /*02c0*/  EXIT ;  /* 0x000000000000794d */ /* 0x000fea0003800000 */
.L_x_3:
        /* <DEDUP_REMOVED lines=11> */
.L_x_16:


//--------------------- .text._Z15jacobi_kernel_2PdS_ --------------------------
	.section	.text._Z15jacobi_kernel_2PdS_,"ax",@progbits
	.align	128
        .global         _Z15jacobi_kernel_2PdS_
        .type           _Z15jacobi_kernel_2PdS_,@function
        .size           _Z15jacobi_kernel_2PdS_,(.L_x_14 - _Z15jacobi_kernel_2PdS_)
        .other          _Z15jacobi_kernel_2PdS_,@"STO_CUDA_ENTRY STV_DEFAULT"
_Z15jacobi_kernel_2PdS_:
.text._Z15jacobi_kernel_2PdS_:
[----:B------:R-:W-:Y:S01]  /*0000*/  LDC R1, c[0x0][0x37c] ;  /* 0x0000df00ff017b82 */ /* 0x000fe20000000800 */
[----:B------:R-:W0:Y:S07]  /*0010*/  S2R R5, SR_TID.Y ;  /* 0x0000000000057919 */ /* 0x000e2e0000002200 */
[----:B------:R-:W1:Y:S01]  /*0020*/  LDC R0, c[0x0][0x368] ;  /* 0x0000da00ff007b82 */ /* 0x000e620000000800 */
[----:B------:R-:W1:Y:S01]  /*0030*/  S2R R3, SR_TID.Z ;  /* 0x0000000000037919 */ /* 0x000e620000002300 */
[----:B------:R-:W2:Y:S06]  /*0040*/  S2R R7, SR_TID.X ;  /* 0x0000000000077919 */ /* 0x000eac0000002100 */
[----:B------:R-:W0:Y:S08]  /*0050*/  S2UR UR5, SR_CTAID.Y ;  /* 0x00000000000579c3 */ /* 0x000e300000002600 */
[----:B------:R-:W0:Y:S08]  /*0060*/  LDC R4, c[0x0][0x364] ;  /* 0x0000d900ff047b82 */ /* 0x000e300000000800 */
[----:B------:R-:W1:Y:S08]  /*0070*/  S2UR UR4, SR_CTAID.Z ;  /* 0x00000000000479c3 */ /* 0x000e700000002700 */
[----:B------:R-:W2:Y:S08]  /*0080*/  S2UR UR6, SR_CTAID.X ;  /* 0x00000000000679c3 */ /* 0x000eb00000002500 */
[----:B------:R-:W2:Y:S01]  /*0090*/  LDC R2, c[0x0][0x360] ;  /* 0x0000d800ff027b82 */ /* 0x000ea20000000800 */
[----:B0-----:R-:W-:-:S02]  /*00a0*/  IMAD R4, R4, UR5, R5 ;  /* 0x0000000504047c24 */ /* 0x001fc4000f8e0205 */
[----:B-1----:R-:W-:Y:S02]  /*00b0*/  IMAD R0, R0, UR4, R3 ;  /* 0x0000000400007c24 */ /* 0x002fe4000f8e0203 */
[----:B------:R-:W-:-:S05]  /*00c0*/  VIADD R3, R4, 0xffffffff ;  /* 0xffffffff04037836 */ /* 0x000fca0000000000 */
[----:B------:R-:W-:Y:S01]  /*00d0*/  VIADDMNMX.U32 R3, R0, 0xffffffff, R3, !PT ;  /* 0xffffffff00037846 */ /* 0x000fe20007800003 */
[----:B--2---:R-:W-:-:S04]  /*00e0*/  IMAD R5, R2, UR6, R7 ;  /* 0x0000000602057c24 */ /* 0x004fc8000f8e0207 */
[----:B------:R-:W-:-:S05]  /*00f0*/  VIADD R6, R5, 0xffffffff ;  /* 0xffffffff05067836 */ /* 0x000fca0000000000 */
[----:B------:R-:W-:-:S04]  /*0100*/  VIMNMX.U32 R3, PT, PT, R3, R6, !PT ;  /* 0x0000000603037248 */ /* 0x000fc80007fe0000 */
[----:B------:R-:W-:-:S13]  /*0110*/  ISETP.GT.U32.AND P0, PT, R3, 0x2b9, PT ;  /* 0x000002b90300780c */ /* 0x000fda0003f04070 */
[----:B------:R-:W-:Y:S05]  /*0120*/  @P0 EXIT ;  /* 0x000000000000094d */ /* 0x000fea0003800000 */
[----:B------:R-:W0:Y:S01]  /*0130*/  LDC.64 R2, c[0x0][0x380] ;  /* 0x0000e000ff027b82 */ /* 0x000e220000000a00 */
[----:B------:R-:W-:Y:S01]  /*0140*/  IMAD R4, R4, 0x2bc, RZ ;  /* 0x000002bc04047824 */ /* 0x000fe200078e02ff */
[----:B------:R-:W1:Y:S03]  /*0150*/  LDCU.64 UR4, c[0x0][0x358] ;  /* 0x00006b00ff0477ac */ /* 0x000e660008000a00 */
[C-C-:B------:R-:W-:Y:S02]  /*0160*/  IMAD.IADD R7, R5.reuse, 0x1, R4.reuse ;  /* 0x0000000105077824 */ /* 0x140fe400078e0204 */
[C---:B------:R-:W-:Y:S02]  /*0170*/  IMAD R4, R0.reuse, 0x77a10, R4 ;  /* 0x00077a1000047824 */ /* 0x040fe400078e0204 */
[----:B------:R-:W-:Y:S02]  /*0180*/  IMAD R7, R0, 0x77a10, R7 ;  /* 0x00077a1000077824 */ /* 0x000fe400078e0207 */
[----:B------:R-:W-:-:S02]  /*0190*/  IMAD.IADD R0, R5, 0x1, R4 ;  /* 0x0000000105007824 */ /* 0x000fc400078e0204 */
[----:B------:R-:W-:Y:S01]  /*01a0*/  IMAD.IADD R15, R6, 0x1, R4 ;  /* 0x00000001060f7824 */ /* 0x000fe200078e0204 */
[----:B------:R-:W-:Y:S01]  /*01b0*/  IADD3 R7, PT, PT, R7, -0x2bc, RZ ;  /* 0xfffffd4407077810 */ /* 0x000fe20007ffe0ff */
[----:B------:R-:W-:-:S04]  /*01c0*/  VIADD R13, R0, 0xfff885f0 ;  /* 0xfff885f0000d7836 */ /* 0x000fc80000000000 */
[----:B0-----:R-:W-:-:S04]  /*01d0*/  IMAD.WIDE.U32 R10, R7, 0x8, R2 ;  /* 0x00000008070a7825 */ /* 0x001fc800078e0002 */
[--C-:B------:R-:W-:Y:S02]  /*01e0*/  IMAD.WIDE.U32 R12, R13, 0x8, R2.reuse ;  /* 0x000000080d0c7825 */ /* 0x100fe400078e0002 */
[----:B-1----:R-:W2:Y:S02]  /*01f0*/  LDG.E.64 R10, desc[UR4][R10.64] ;  /* 0x000000040a0a7981 */ /* 0x002ea4000c1e1b00 */
[--C-:B------:R-:W-:Y:S02]  /*0200*/  IMAD.WIDE.U32 R14, R15, 0x8, R2.reuse ;  /* 0x000000080f0e7825 */ /* 0x100fe400078e0002 */
[----:B------:R-:W2:Y:S04]  /*0210*/  LDG.E.64 R12, desc[UR4][R12.64] ;  /* 0x000000040c0c7981 */ /* 0x000ea8000c1e1b00 */
[----:B------:R-:W3:Y:S01]  /*0220*/  LDG.E.64 R14, desc[UR4][R14.64] ;  /* 0x000000040e0e7981 */ /* 0x000ee2000c1e1b00 */
[----:B------:R-:W-:-:S05]  /*0230*/  IMAD.WIDE.U32 R16, R0, 0x8, R2 ;  /* 0x0000000800107825 */ /* 0x000fca00078e0002 */
[----:B------:R-:W4:Y:S04]  /*0240*/  LDG.E.64 R8, desc[UR4][R16.64+0x8] ;  /* 0x0000080410087981 */ /* 0x000f28000c1e1b00 */
[----:B------:R-:W5:Y:S04]  /*0250*/  LDG.E.64 R4, desc[UR4][R16.64+0x15e0] ;  /* 0x0015e00410047981 */ /* 0x000f68000c1e1b00 */
[----:B------:R-:W5:Y:S01]  /*0260*/  LDG.E.64 R2, desc[UR4][R16.64+0x3bd080] ;  /* 0x3bd0800410027981 */ /* 0x000f62000c1e1b00 */
[----:B------:R-:W0:Y:S01]  /*0270*/  MUFU.RCP64H R19, 6 ;  /* 0x4018000000137908 */ /* 0x000e220000001800 */
[----:B------:R-:W-:-:S02]  /*0280*/  HFMA2 R18, -RZ, RZ, 0, 5.9604644775390625e-08 ;  /* 0x00000001ff127431 */ /* 0x000fc400000001ff */
[----:B------:R-:W-:Y:S01]  /*0290*/  IMAD.MOV.U32 R6, RZ, RZ, 0x0 ;  /* 0x00000000ff067424 */ /* 0x000fe200078e00ff */
[----:B------:R-:W-:Y:S01]  /*02a0*/  BSSY.RECONVERGENT B0, `(.L_x_4) ;  /* 0x0000015000007945 */ /* 0x000fe20003800200 */
[----:B------:R-:W-:-:S06]  /*02b0*/  IMAD.MOV.U32 R7, RZ, RZ, 0x40180000 ;  /* 0x40180000ff077424 */ /* 0x000fcc00078e00ff */
[----:B0-----:R-:W-:-:S08]  /*02c0*/  DFMA R20, R18, -R6, 1 ;  /* 0x3ff000001214742b */ /* 0x001fd00000000806 */
[----:B------:R-:W-:-:S08]  /*02d0*/  DFMA R20, R20, R20, R20 ;  /* 0x000000141414722b */ /* 0x000fd00000000014 */
[----:B------:R-:W-:-:S08]  /*02e0*/  DFMA R20, R18, R20, R18 ;  /* 0x000000141214722b */ /* 0x000fd00000000012 */
[----:B------:R-:W-:-:S08]  /*02f0*/  DFMA R6, R20, -R6, 1 ;  /* 0x3ff000001406742b */ /* 0x000fd00000000806 */
[----:B------:R-:W-:Y:S02]  /*0300*/  DFMA R6, R20, R6, R20 ;  /* 0x000000061406722b */ /* 0x000fe40000000014 */
[----:B--2---:R-:W-:-:S08]  /*0310*/  DADD R10, R12, R10 ;  /* 0x000000000c0a7229 */ /* 0x004fd0000000000a */
[----:B---3--:R-:W-:-:S08]  /*0320*/  DADD R10, R10, R14 ;  /* 0x000000000a0a7229 */ /* 0x008fd0000000000e */
[----:B----4-:R-:W-:-:S08]  /*0330*/  DADD R8, R10, R8 ;  /* 0x000000000a087229 */ /* 0x010fd00000000008 */
[----:B-----5:R-:W-:-:S08]  /*0340*/  DADD R4, R8, R4 ;  /* 0x0000000008047229 */ /* 0x020fd00000000004 */
[----:B------:R-:W-:-:S08]  /*0350*/  DADD R4, R4, R2 ;  /* 0x0000000004047229 */ /* 0x000fd00000000002 */
[----:B------:R-:W-:Y:S02]  /*0360*/  DMUL R2, R4, R6 ;  /* 0x0000000604027228 */ /* 0x000fe40000000000 */
[----:B------:R-:W-:-:S06]  /*0370*/  FSETP.GEU.AND P1, PT, |R5|, 6.5827683646048100446e-37, PT ;  /* 0x036000000500780b */ /* 0x000fcc0003f2e200 */
[----:B------:R-:W-:-:S08]  /*0380*/  DFMA R8, R2, -6, R4 ;  /* 0xc01800000208782b */ /* 0x000fd00000000004 */
[----:B------:R-:W-:-:S10]  /*0390*/  DFMA R2, R6, R8, R2 ;  /* 0x000000080602722b */ /* 0x000fd40000000002 */
[----:B------:R-:W-:-:S05]  /*03a0*/  FFMA R6, RZ, 2.375, R3 ;  /* 0x40180000ff067823 */ /* 0x000fca0000000003 */
[----:B------:R-:W-:-:S13]  /*03b0*/  FSETP.GT.AND P0, PT, |R6|, 1.469367938527859385e-39, PT ;  /* 0x001000000600780b */ /* 0x000fda0003f04200 */
[----:B------:R-:W-:Y:S05]  /*03c0*/  @P0 BRA P1, `(.L_x_5) ;  /* 0x0000000000080947 */ /* 0x000fea0000800000 */
[----:B------:R-:W-:-:S07]  /*03d0*/  MOV R6, 0x3f0 ;  /* 0x000003f000067802 */ /* 0x000fce0000000f00 */
[----:B------:R-:W-:Y:S05]  /*03e0*/  CALL.REL.NOINC `($__internal_0_$__cuda_sm20_div_rn_f64_full) ;  /* 0x0000000000147944 */ /* 0x000fea0003c00000 */
.L_x_5:
[----:B------:R-:W-:Y:S05]  /*03f0*/  BSYNC.RECONVERGENT B0 ;  /* 0x0000000000007941 */ /* 0x000fea0003800200 */
.L_x_4:
[----:B------:R-:W0:Y:S02]  /*0400*/  LDC.64 R4, c[0x0][0x388] ;  /* 0x0000e200ff047b82 */ /* 0x000e240000000a00 */
[----:B0-----:R-:W-:-:S05]  /*0410*/  IMAD.WIDE.U32 R4, R0, 0x8, R4 ;  /* 0x0000000800047825 */ /* 0x001fca00078e0004 */
[----:B------:R-:W-:Y:S01]  /*0420*/  STG.E.64 desc[UR4][R4.64], R2 ;  /* 0x0000000204007986 */ /* 0x000fe2000c101b04 */
[----:B------:R-:W-:Y:S05]  /*0430*/  EXIT ;  /* 0x000000000000794d */ /* 0x000fea0003800000 */
        .weak           $__internal_0_$__cuda_sm20_div_rn_f64_full
        .type           $__internal_0_$__cuda_sm20_div_rn_f64_full,@function
        .size           $__internal_0_$__cuda_sm20_div_rn_f64_full,(.L_x_14 - $__internal_0_$__cuda_sm20_div_rn_f64_full)
$__internal_0_$__cuda_sm20_div_rn_f64_full:
[----:B------:R-:W-:Y:S01]  /*0440*/  IMAD.MOV.U32 R3, RZ, RZ, 0x3ff80000 ;  /* 0x3ff80000ff037424 */ /* 0x000fe200078e00ff */
[C---:B------:R-:W-:Y:S01]  /*0450*/  FSETP.GEU.AND P1, PT, |R5|.reuse, 1.469367938527859385e-39, PT ;  /* 0x001000000500780b */ /* 0x040fe20003f2e200 */
[----:B------:R-:W-:Y:S01]  /*0460*/  IMAD.MOV.U32 R2, RZ, RZ, 0x0 ;  /* 0x00000000ff027424 */ /* 0x000fe200078e00ff */
[----:B------:R-:W-:Y:S01]  /*0470*/  LOP3.LUT R7, R5, 0x7ff00000, RZ, 0xc0, !PT ;  /* 0x7ff0000005077812 */ /* 0x000fe200078ec0ff */
[----:B------:R-:W0:Y:S01]  /*0480*/  MUFU.RCP64H R9, R3 ;  /* 0x0000000300097308 */ /* 0x000e220000001800 */
[----:B------:R-:W-:Y:S01]  /*0490*/  IMAD.MOV.U32 R8, RZ, RZ, 0x1 ;  /* 0x00000001ff087424 */ /* 0x000fe200078e00ff */
[----:B------:R-:W-:Y:S01]  /*04a0*/  MOV R13, 0x1ca00000 ;  /* 0x1ca00000000d7802 */ /* 0x000fe20000000f00 */
[----:B------:R-:W-:Y:S01]  /*04b0*/  BSSY.RECONVERGENT B1, `(.L_x_6) ;  /* 0x0000044000017945 */ /* 0x000fe20003800200 */
[----:B------:R-:W-:Y:S01]  /*04c0*/  ISETP.GE.U32.AND P0, PT, R7, 0x40100000, PT ;  /* 0x401000000700780c */ /* 0x000fe20003f06070 */
[----:B------:R-:W-:Y:S01]  /*04d0*/  IMAD.MOV.U32 R18, RZ, RZ, R7 ;  /* 0x000000ffff127224 */ /* 0x000fe200078e0007 */
[----:B------:R-:W-:-:S02]  /*04e0*/  MOV R19, 0x40100000 ;  /* 0x4010000000137802 */ /* 0x000fc40000000f00 */
[----:B------:R-:W-:-:S03]  /*04f0*/  SEL R13, R13, 0x63400000, !P0 ;  /* 0x634000000d0d7807 */ /* 0x000fc60004000000 */
[----:B------:R-:W-:Y:S01]  /*0500*/  VIADD R20, R19, 0xffffffff ;  /* 0xffffffff13147836 */ /* 0x000fe20000000000 */
[----:B0-----:R-:W-:-:S08]  /*0510*/  DFMA R10, R8, -R2, 1 ;  /* 0x3ff00000080a742b */ /* 0x001fd00000000802 */
[----:B------:R-:W-:-:S08]  /*0520*/  DFMA R10, R10, R10, R10 ;  /* 0x0000000a0a0a722b */ /* 0x000fd0000000000a */
[----:B------:R-:W-:Y:S01]  /*0530*/  DFMA R14, R8, R10, R8 ;  /* 0x0000000a080e722b */ /* 0x000fe20000000008 */
[C-C-:B------:R-:W-:Y:S01]  /*0540*/  @!P1 LOP3.LUT R10, R13.reuse, 0x80000000, R5.reuse, 0xf8, !PT ;  /* 0x800000000d0a9812 */ /* 0x140fe200078ef805 */
[----:B------:R-:W-:Y:S01]  /*0550*/  IMAD.MOV.U32 R8, RZ, RZ, R4 ;  /* 0x000000ffff087224 */ /* 0x000fe200078e0004 */
[----:B------:R-:W-:Y:S02]  /*0560*/  LOP3.LUT R9, R13, 0x800fffff, R5, 0xf8, !PT ;  /* 0x800fffff0d097812 */ /* 0x000fe400078ef805 */
[----:B------:R-:W-:Y:S01]  /*0570*/  @!P1 LOP3.LUT R11, R10, 0x100000, RZ, 0xfc, !PT ;  /* 0x001000000a0b9812 */ /* 0x000fe200078efcff */
[----:B------:R-:W-:Y:S02]  /*0580*/  @!P1 IMAD.MOV.U32 R10, RZ, RZ, RZ ;  /* 0x000000ffff0a9224 */ /* 0x000fe400078e00ff */
[----:B------:R-:W-:-:S04]  /*0590*/  DFMA R16, R14, -R2, 1 ;  /* 0x3ff000000e10742b */ /* 0x000fc80000000802 */
[----:B------:R-:W-:-:S04]  /*05a0*/  @!P1 DFMA R8, R8, 2, -R10 ;  /* 0x400000000808982b */ /* 0x000fc8000000080a */
[----:B------:R-:W-:-:S06]  /*05b0*/  DFMA R16, R14, R16, R14 ;  /* 0x000000100e10722b */ /* 0x000fcc000000000e */
[----:B------:R-:W-:Y:S02]  /*05c0*/  @!P1 LOP3.LUT R18, R9, 0x7ff00000, RZ, 0xc0, !PT ;  /* 0x7ff0000009129812 */ /* 0x000fe400078ec0ff */
[----:B------:R-:W-:-:S03]  /*05d0*/  DMUL R10, R16, R8 ;  /* 0x00000008100a7228 */ /* 0x000fc60000000000 */
[----:B------:R-:W-:-:S05]  /*05e0*/  VIADD R12, R18, 0xffffffff ;  /* 0xffffffff120c7836 */ /* 0x000fca0000000000 */
[----:B------:R-:W-:Y:S01]  /*05f0*/  DFMA R14, R10, -R2, R8 ;  /* 0x800000020a0e722b */ /* 0x000fe20000000008 */
[----:B------:R-:W-:-:S04]  /*0600*/  ISETP.GT.U32.AND P0, PT, R12, 0x7feffffe, PT ;  /* 0x7feffffe0c00780c */ /* 0x000fc80003f04070 */
[----:B------:R-:W-:-:S03]  /*0610*/  ISETP.GT.U32.OR P0, PT, R20, 0x7feffffe, P0 ;  /* 0x7feffffe1400780c */ /* 0x000fc60000704470 */
[----:B------:R-:W-:-:S10]  /*0620*/  DFMA R10, R16, R14, R10 ;  /* 0x0000000e100a722b */ /* 0x000fd4000000000a */
[----:B------:R-:W-:Y:S05]  /*0630*/  @P0 BRA `(.L_x_7) ;  /* 0x0000000000680947 */ /* 0x000fea0003800000 */
[----:B------:R-:W-:-:S05]  /*0640*/  IMAD.MOV.U32 R4, RZ, RZ, 0x40100000 ;  /* 0x40100000ff047424 */ /* 0x000fca00078e00ff */
[----:B------:R-:W-:-:S04]  /*0650*/  VIADDMNMX R7, R7, -R4, 0xb9600000, !PT ;  /* 0xb960000007077446 */ /* 0x000fc80007800904 */
[----:B------:R-:W-:-:S04]  /*0660*/  VIMNMX R4, PT, PT, R7, 0x46a00000, PT ;  /* 0x46a0000007047848 */ /* 0x000fc80003fe0100 */
[----:B------:R-:W-:Y:S01]  /*0670*/  IADD3 R7, PT, PT, -R13, R4, RZ ;  /* 0x000000040d077210 */ /* 0x000fe20007ffe1ff */
[----:B------:R-:W-:-:S04]  /*0680*/  IMAD.MOV.U32 R4, RZ, RZ, RZ ;  /* 0x000000ffff047224 */ /* 0x000fc800078e00ff */
[----:B------:R-:W-:-:S06]  /*0690*/  VIADD R5, R7, 0x7fe00000 ;  /* 0x7fe0000007057836 */ /* 0x000fcc0000000000 */
[----:B------:R-:W-:-:S10]  /*06a0*/  DMUL R12, R10, R4 ;  /* 0x000000040a0c7228 */ /* 0x000fd40000000000 */
[----:B------:R-:W-:-:S13]  /*06b0*/  FSETP.GTU.AND P0, PT, |R13|, 1.469367938527859385e-39, PT ;  /* 0x001000000d00780b */ /* 0x000fda0003f0c200 */
[----:B------:R-:W-:Y:S05]  /*06c0*/  @P0 BRA `(.L_x_8) ;  /* 0x0000000000880947 */ /* 0x000fea0003800000 */
[----:B------:R-:W-:Y:S01]  /*06d0*/  DFMA R2, R10, -R2, R8 ;  /* 0x800000020a02722b */ /* 0x000fe20000000008 */
[----:B------:R-:W-:-:S09]  /*06e0*/  IMAD.MOV.U32 R4, RZ, RZ, RZ ;  /* 0x000000ffff047224 */ /* 0x000fd200078e00ff */
[C---:B------:R-:W-:Y:S02]  /*06f0*/  FSETP.NEU.AND P0, PT, R3.reuse, RZ, PT ;  /* 0x000000ff0300720b */ /* 0x040fe40003f0d000 */
[----:B------:R-:W-:-:S04]  /*0700*/  LOP3.LUT R2, R3, 0x40180000, RZ, 0x3c, !PT ;  /* 0x4018000003027812 */ /* 0x000fc800078e3cff */
[----:B------:R-:W-:-:S04]  /*0710*/  LOP3.LUT R9, R2, 0x80000000, RZ, 0xc0, !PT ;  /* 0x8000000002097812 */ /* 0x000fc800078ec0ff */
[----:B------:R-:W-:-:S03]  /*0720*/  LOP3.LUT R5, R9, R5, RZ, 0xfc, !PT ;  /* 0x0000000509057212 */ /* 0x000fc600078efcff */
[----:B------:R-:W-:Y:S05]  /*0730*/  @!P0 BRA `(.L_x_8) ;  /* 0x00000000006c8947 */ /* 0x000fea0003800000 */
[C---:B------:R-:W-:Y:S01]  /*0740*/  IADD3 R3, PT, PT, -R7.reuse, RZ, RZ ;  /* 0x000000ff07037210 */ /* 0x040fe20007ffe1ff */
[----:B------:R-:W-:Y:S01]  /*0750*/  IMAD.MOV.U32 R2, RZ, RZ, RZ ;  /* 0x000000ffff027224 */ /* 0x000fe200078e00ff */
[----:B------:R-:W-:Y:S01]  /*0760*/  DMUL.RP R4, R10, R4 ;  /* 0x000000040a047228 */ /* 0x000fe20000008000 */
[----:B------:R-:W-:-:S04]  /*0770*/  IADD3 R7, PT, PT, -R7, -0x43300000, RZ ;  /* 0xbcd0000007077810 */ /* 0x000fc80007ffe1ff */
[----:B------:R-:W-:-:S05]  /*0780*/  DFMA R2, R12, -R2, R10 ;  /* 0x800000020c02722b */ /* 0x000fca000000000a */
[----:B------:R-:W-:-:S05]  /*0790*/  LOP3.LUT R9, R5, R9, RZ, 0x3c, !PT ;  /* 0x0000000905097212 */ /* 0x000fca00078e3cff */
[----:B------:R-:W-:-:S04]  /*07a0*/  FSETP.NEU.AND P0, PT, |R3|, R7, PT ;  /* 0x000000070300720b */ /* 0x000fc80003f0d200 */
[----:B------:R-:W-:Y:S02]  /*07b0*/  FSEL R12, R4, R12, !P0 ;  /* 0x0000000c040c7208 */ /* 0x000fe40004000000 */
[----:B------:R-:W-:Y:S01]  /*07c0*/  FSEL R13, R9, R13, !P0 ;  /* 0x0000000d090d7208 */ /* 0x000fe20004000000 */
[----:B------:R-:W-:Y:S06]  /*07d0*/  BRA `(.L_x_8) ;  /* 0x0000000000447947 */ /* 0x000fec0003800000 */
.L_x_7:
[----:B------:R-:W-:-:S14]  /*07e0*/  DSETP.NAN.AND P0, PT, R4, R4, PT ;  /* 0x000000040400722a */ /* 0x000fdc0003f08000 */
[----:B------:R-:W-:Y:S05]  /*07f0*/  @P0 BRA `(.L_x_9) ;  /* 0x0000000000340947 */ /* 0x000fea0003800000 */
[----:B------:R-:W-:Y:S01]  /*0800*/  ISETP.NE.AND P0, PT, R18, R19, PT ;  /* 0x000000131200720c */ /* 0x000fe20003f05270 */
[----:B------:R-:W-:Y:S02]  /*0810*/  IMAD.MOV.U32 R12, RZ, RZ, 0x0 ;  /* 0x00000000ff0c7424 */ /* 0x000fe400078e00ff */
[----:B------:R-:W-:-:S10]  /*0820*/  IMAD.MOV.U32 R13, RZ, RZ, -0x80000 ;  /* 0xfff80000ff0d7424 */ /* 0x000fd400078e00ff */
[----:B------:R-:W-:Y:S05]  /*0830*/  @!P0 BRA `(.L_x_8) ;  /* 0x00000000002c8947 */ /* 0x000fea0003800000 */
[----:B------:R-:W-:Y:S02]  /*0840*/  ISETP.NE.AND P0, PT, R18, 0x7ff00000, PT ;  /* 0x7ff000001200780c */ /* 0x000fe40003f05270 */
[----:B------:R-:W-:Y:S02]  /*0850*/  LOP3.LUT R4, R5, 0x40180000, RZ, 0x3c, !PT ;  /* 0x4018000005047812 */ /* 0x000fe400078e3cff */
[----:B------:R-:W-:Y:S02]  /*0860*/  ISETP.EQ.OR P0, PT, R19, RZ, !P0 ;  /* 0x000000ff1300720c */ /* 0x000fe40004702670 */
[----:B------:R-:W-:-:S11]  /*0870*/  LOP3.LUT R13, R4, 0x80000000, RZ, 0xc0, !PT ;  /* 0x80000000040d7812 */ /* 0x000fd600078ec0ff */
[----:B------:R-:W-:Y:S02]  /*0880*/  @P0 LOP3.LUT R2, R13, 0x7ff00000, RZ, 0xfc, !PT ;  /* 0x7ff000000d020812 */ /* 0x000fe400078efcff */
[----:B------:R-:W-:Y:S01]  /*0890*/  @!P0 MOV R12, RZ ;  /* 0x000000ff000c8202 */ /* 0x000fe20000000f00 */
[----:B------:R-:W-:Y:S02]  /*08a0*/  @P0 IMAD.MOV.U32 R12, RZ, RZ, RZ ;  /* 0x000000ffff0c0224 */ /* 0x000fe400078e00ff */
[----:B------:R-:W-:Y:S01]  /*08b0*/  @P0 IMAD.MOV.U32 R13, RZ, RZ, R2 ;  /* 0x000000ffff0d0224 */ /* 0x000fe200078e0002 */
[----:B------:R-:W-:Y:S06]  /*08c0*/  BRA `(.L_x_8) ;  /* 0x0000000000087947 */ /* 0x000fec0003800000 */
.L_x_9:
[----:B------:R-:W-:Y:S01]  /*08d0*/  LOP3.LUT R13, R5, 0x80000, RZ, 0xfc, !PT ;  /* 0x00080000050d7812 */ /* 0x000fe200078efcff */
[----:B------:R-:W-:-:S07]  /*08e0*/  IMAD.MOV.U32 R12, RZ, RZ, R4 ;  /* 0x000000ffff0c7224 */ /* 0x000fce00078e0004 */
.L_x_8:
[----:B------:R-:W-:Y:S05]  /*08f0*/  BSYNC.RECONVERGENT B1 ;  /* 0x0000000000017941 */ /* 0x000fea0003800200 */
.L_x_6:
[----:B------:R-:W-:Y:S01]  /*0900*/  IMAD.MOV.U32 R7, RZ, RZ, 0x0 ;  /* 0x00000000ff077424 */ /* 0x000fe200078e00ff */
[----:B------:R-:W-:Y:S01]  /*0910*/  MOV R2, R12 ;  /* 0x0000000c00027202 */ /* 0x000fe20000000f00 */
[----:B------:R-:W-:Y:S02]  /*0920*/  IMAD.MOV.U32 R3, RZ, RZ, R13 ;  /* 0x000000ffff037224 */ /* 0x000fe400078e000d */
[----:B------:R-:W-:Y:S05]  /*0930*/  RET.REL.NODEC R6 `(_Z15jacobi_kernel_2PdS_) ;  /* 0xfffffff406b07950 */ /* 0x000fea0003c3ffff */
.L_x_10:
        /* <DEDUP_REMOVED lines=12> */
.L_x_14:


//--------------------- .text._Z21jacobi_kernel_1_blockPdS_S_ --------------------------
	.section	.text._Z21jacobi_kernel_1_blockPdS_S_,"ax",@progbits
	.align	128
        .global         _Z21jacobi_kernel_1_blockPdS_S_
        .type           _Z21jacobi_kernel_1_blockPdS_S_,@function
        .size           _Z21jacobi_kernel_1_blockPdS_S_,(.L_x_18 - _Z21jacobi_kernel_1_blockPdS_S_)
        .other          _Z21jacobi_kernel_1_blockPdS_S_,@"STO_CUDA_ENTRY STV_DEFAULT"
_Z21jacobi_kernel_1_blockPdS_S_:
.text._Z21jacobi_kernel_1_blockPdS_S_:
[----:B------:R-:W-:Y:S01]  /*0000*/  LDC R1, c[0x0][0x37c] ;  /* 0x0000df00ff017b82 */ /* 0x000fe20000000800 */
[----:B------:R-:W0:Y:S07]  /*0010*/  S2R R15, SR_TID.Y ;  /* 0x00000000000f7919 */ /* 0x000e2e0000002200 */
[----:B------:R-:W1:Y:S01]  /*0020*/  LDC R4, c[0x0][0x368] ;  /* 0x0000da00ff047b82 */ /* 0x000e620000000800 */
[----:B------:R-:W2:Y:S01]  /*0030*/  LDCU.64 UR6, c[0x0][0x358] ;  /* 0x00006b00ff0677ac */ /* 0x000ea20008000a00 */
[----:B------:R-:W1:Y:S01]  /*0040*/  S2R R13, SR_TID.Z ;  /* 0x00000000000d7919 */ /* 0x000e620000002300 */
[----:B------:R-:W3:Y:S05]  /*0050*/  S2R R5, SR_TID.X ;  /* 0x0000000000057919 */ /* 0x000eea0000002100 */
[----:B------:R-:W0:Y:S01]  /*0060*/  S2UR UR9, SR_CTAID.Y ;  /* 0x00000000000979c3 */ /* 0x000e220000002600 */
[----:B------:R-:W3:Y:S07]  /*0070*/  S2R R0, SR_CTAID.X ;  /* 0x0000000000007919 */ /* 0x000eee0000002500 */
[----:B------:R-:W0:Y:S01]  /*0080*/  LDC R12, c[0x0][0x364] ;  /* 0x0000d900ff0c7b82 */ /* 0x000e220000000800 */
[----:B------:R-:W3:Y:S07]  /*0090*/  LDCU UR4, c[0x0][0x360] ;  /* 0x00006c00ff0477ac */ /* 0x000eee0008000800 */
[----:B------:R-:W1:Y:S08]  /*00a0*/  S2UR UR8, SR_CTAID.Z ;  /* 0x00000000000879c3 */ /* 0x000e700000002700 */
[----:B------:R-:W4:Y:S01]  /*00b0*/  LDC.64 R6, c[0x0][0x388] ;  /* 0x0000e200ff067b82 */ /* 0x000f220000000a00 */
[----:B0-----:R-:W-:-:S02]  /*00c0*/  IMAD R9, R12, UR9, R15 ;  /* 0x000000090c097c24 */ /* 0x001fc4000f8e020f */
[----:B---3--:R-:W-:-:S03]  /*00d0*/  IMAD R10, R0, UR4, R5 ;  /* 0x00000004000a7c24 */ /* 0x008fc6000f8e0205 */
[----:B------:R-:W-:Y:S01]  /*00e0*/  IADD3 R3, PT, PT, R9, -0x1, RZ ;  /* 0xffffffff09037810 */ /* 0x000fe20007ffe0ff */
[----:B-1----:R-:W-:-:S05]  /*00f0*/  IMAD R8, R4, UR8, R13 ;  /* 0x0000000804087c24 */ /* 0x002fca000f8e020d */
[----:B------:R-:W-:-:S04]  /*0100*/  VIADDMNMX.U32 R3, R8, 0xffffffff, R3, !PT ;  /* 0xffffffff08037846 */ /* 0x000fc80007800003 */
[----:B------:R-:W-:Y:S02]  /*0110*/  VIADDMNMX.U32 R11, R10, 0xffffffff, R3, !PT ;  /* 0xffffffff0a0b7846 */ /* 0x000fe40007800003 */
[----:B------:R-:W0:Y:S02]  /*0120*/  LDC.64 R2, c[0x0][0x380] ;  /* 0x0000e000ff027b82 */ /* 0x000e240000000a00 */
[----:B------:R-:W-:-:S13]  /*0130*/  ISETP.GT.U32.AND P1, PT, R11, 0x2b9, PT ;  /* 0x000002b90b00780c */ /* 0x000fda0003f24070 */
[----:B------:R-:W-:-:S04]  /*0140*/  @!P1 IMAD R9, R9, 0x2bc, R10 ;  /* 0x000002bc09099824 */ /* 0x000fc800078e020a */
[----:B------:R-:W-:-:S04]  /*0150*/  @!P1 IMAD R9, R8, 0x77a10, R9 ;  /* 0x00077a1008099824 */ /* 0x000fc800078e0209 */
[----:B----4-:R-:W-:-:S04]  /*0160*/  @!P1 IMAD.WIDE.U32 R6, R9, 0x8, R6 ;  /* 0x0000000809069825 */ /* 0x010fc800078e0006 */
[----:B0-----:R-:W-:Y:S02]  /*0170*/  @!P1 IMAD.WIDE.U32 R2, R9, 0x8, R2 ;  /* 0x0000000809029825 */ /* 0x001fe400078e0002 */
[----:B--2---:R-:W2:Y:S04]  /*0180*/  @!P1 LDG.E.64 R6, desc[UR6][R6.64] ;  /* 0x0000000606069981 */ /* 0x004ea8000c1e1b00 */
[----:B------:R-:W3:Y:S01]  /*0190*/  @!P1 LDG.E.64 R8, desc[UR6][R2.64] ;  /* 0x0000000602089981 */ /* 0x000ee2000c1e1b00 */
[----:B------:R-:W0:Y:S01]  /*01a0*/  S2UR UR5, SR_CgaCtaId ;  /* 0x00000000000579c3 */ /* 0x000e220000008800 */
[----:B------:R-:W-:Y:S02]  /*01b0*/  IMAD R11, R12, UR4, RZ ;  /* 0x000000040c0b7c24 */ /* 0x000fe4000f8e02ff */
[----:B------:R-:W-:-:S02]  /*01c0*/  IMAD R10, R13, R12, R15 ;  /* 0x0000000c0d0a7224 */ /* 0x000fc400078e020f */
[----:B------:R-:W-:Y:S02]  /*01d0*/  IMAD R4, R11, R4, RZ ;  /* 0x000000040b047224 */ /* 0x000fe400078e02ff */
[----:B------:R-:W-:Y:S01]  /*01e0*/  IMAD R10, R10, UR4, R5 ;  /* 0x000000040a0a7c24 */ /* 0x000fe2000f8e0205 */
[----:B------:R-:W-:Y:S02]  /*01f0*/  UMOV UR4, 0x400 ;  /* 0x0000040000047882 */ /* 0x000fe40000000000 */
[----:B------:R-:W-:Y:S02]  /*0200*/  ISETP.GE.U32.AND P2, PT, R4, 0x2, PT ;  /* 0x000000020400780c */ /* 0x000fe40003f46070 */
[----:B------:R-:W-:Y:S01]  /*0210*/  ISETP.NE.AND P0, PT, R10, RZ, PT ;  /* 0x000000ff0a00720c */ /* 0x000fe20003f05270 */
[----:B0-----:R-:W-:-:S06]  /*0220*/  ULEA UR4, UR5, UR4, 0x18 ;  /* 0x0000000405047291 */ /* 0x001fcc000f8ec0ff */
[----:B------:R-:W-:Y:S01]  /*0230*/  LEA R11, R10, UR4, 0x3 ;  /* 0x000000040a0b7c11 */ /* 0x000fe2000f8e18ff */
[----:B--2---:R0:W-:Y:S01]  /*0240*/  @!P1 STG.E.64 desc[UR6][R2.64], R6 ;  /* 0x0000000602009986 */ /* 0x0041e2000c101b06 */
[----:B---3--:R-:W-:-:S08]  /*0250*/  @!P1 DADD R8, R6, -R8 ;  /* 0x0000000006089229 */ /* 0x008fd00000000808 */
[----:B------:R-:W-:-:S07]  /*0260*/  @!P1 DADD R8, -RZ, |R8| ;  /* 0x00000000ff089229 */ /* 0x000fce0000000508 */
[----:B------:R0:W-:Y:S04]  /*0270*/  @!P1 STS.64 [R11], R8 ;  /* 0x000000080b009388 */ /* 0x0001e80000000a00 */
[----:B------:R0:W-:Y:S01]  /*0280*/  @P1 STS.64 [R11], RZ ;  /* 0x000000ff0b001388 */ /* 0x0001e20000000a00 */
[----:B------:R-:W-:Y:S06]  /*0290*/  BAR.SYNC.DEFER_BLOCKING 0x0 ;  /* 0x0000000000007b1d */ /* 0x000fec0000010000 */
[----:B------:R-:W-:Y:S05]  /*02a0*/  @!P2 BRA `(.L_x_11) ;  /* 0x000000000038a947 */ /* 0x000fea0003800000 */
[----:B0-----:R-:W-:-:S07]  /*02b0*/  MOV R6, R4 ;  /* 0x0000000400067202 */ /* 0x001fce0000000f00 */
.L_x_12:
[----:B------:R-:W-:-:S04]  /*02c0*/  SHF.R.U32.HI R7, RZ, 0x1, R6 ;  /* 0x00000001ff077819 */ /* 0x000fc80000011606 */
[----:B------:R-:W-:-:S13]  /*02d0*/  ISETP.GE.U32.AND P2, PT, R10, R7, PT ;  /* 0x000000070a00720c */ /* 0x000fda0003f46070 */
[----:B------:R-:W-:Y:S01]  /*02e0*/  @!P2 LEA R4, R7, R11, 0x3 ;  /* 0x0000000b0704a211 */ /* 0x000fe200078e18ff */
[----:B-1----:R-:W-:Y:S05]  /*02f0*/  @!P2 LDS.64 R2, [R11] ;  /* 0x000000000b02a984 */ /* 0x002fea0000000a00 */
[----:B------:R-:W0:Y:S02]  /*0300*/  @!P2 LDS.64 R4, [R4] ;  /* 0x000000000404a984 */ /* 0x000e240000000a00 */
[----:B0-----:R-:W-:-:S06]  /*0310*/  @!P2 DSETP.GT.AND P1, PT, R2, R4, PT ;  /* 0x000000040200a22a */ /* 0x001fcc0003f24000 */
[----:B------:R-:W-:Y:S02]  /*0320*/  @!P2 FSEL R2, R2, R4, P1 ;  /* 0x000000040202a208 */ /* 0x000fe40000800000 */
[----:B------:R-:W-:Y:S02]  /*0330*/  @!P2 FSEL R3, R3, R5, P1 ;  /* 0x000000050303a208 */ /* 0x000fe40000800000 */
[----:B------:R-:W-:Y:S02]  /*0340*/  ISETP.GT.U32.AND P1, PT, R6, 0x3, PT ;  /* 0x000000030600780c */ /* 0x000fe40003f24070 */
[----:B------:R-:W-:Y:S01]  /*0350*/  MOV R6, R7 ;  /* 0x0000000700067202 */ /* 0x000fe20000000f00 */
[----:B------:R1:W-:Y:S01]  /*0360*/  @!P2 STS.64 [R11], R2 ;  /* 0x000000020b00a388 */ /* 0x0003e20000000a00 */
[----:B------:R-:W-:Y:S09]  /*0370*/  BAR.SYNC.DEFER_BLOCKING 0x0 ;  /* 0x0000000000007b1d */ /* 0x000ff20000010000 */
[----:B------:R-:W-:Y:S05]  /*0380*/  @P1 BRA `(.L_x_12) ;  /* 0xfffffffc00cc1947 */ /* 0x000fea000383ffff */
.L_x_11:
[----:B------:R-:W-:Y:S05]  /*0390*/  @P0 EXIT ;  /* 0x000000000000094d */ /* 0x000fea0003800000 */
[----:B------:R-:W2:Y:S01]  /*03a0*/  S2UR UR5, SR_CgaCtaId ;  /* 0x00000000000579c3 */ /* 0x000ea20000008800 */
[----:B------:R-:W-:-:S07]  /*03b0*/  UMOV UR4, 0x400 ;  /* 0x0000040000047882 */ /* 0x000fce0000000000 */
[----:B0-----:R-:W0:Y:S08]  /*03c0*/  LDC R7, c[0x0][0x370] ;  /* 0x0000dc00ff077b82 */ /* 0x001e300000000800 */
[----:B------:R-:W3:Y:S01]  /*03d0*/  LDC.64 R4, c[0x0][0x390] ;  /* 0x0000e400ff047b82 */ /* 0x000ee20000000a00 */
[----:B--2---:R-:W-:-:S09]  /*03e0*/  ULEA UR4, UR5, UR4, 0x18 ;  /* 0x0000000405047291 */ /* 0x004fd2000f8ec0ff */
[----:B-1----:R-:W1:Y:S02]  /*03f0*/  LDS.64 R2, [UR4] ;  /* 0x00000004ff027984 */ /* 0x002e640008000a00 */
[----:B------:R-:W2:Y:S02]  /*0400*/  LDCU UR4, c[0x0][0x374] ;  /* 0x00006e80ff0477ac */ /* 0x000ea40008000800 */
[----:B--2---:R-:W-:-:S06]  /*0410*/  UIMAD UR4, UR8, UR4, UR9 ;  /* 0x00000004080472a4 */ /* 0x004fcc000f8e0209 */
[----:B0-----:R-:W-:-:S04]  /*0420*/  IMAD R7, R7, UR4, R0 ;  /* 0x0000000407077c24 */ /* 0x001fc8000f8e0200 */
[----:B---3--:R-:W-:-:S05]  /*0430*/  IMAD.WIDE.U32 R4, R7, 0x8, R4 ;  /* 0x0000000807047825 */ /* 0x008fca00078e0004 */
[----:B-1----:R-:W-:Y:S01]  /*0440*/  STG.E.64 desc[UR6][R4.64], R2 ;  /* 0x0000000204007986 */ /* 0x002fe2000c101b06 */
[----:B------:R-:W-:Y:S05]  /*0450*/  EXIT ;  /* 0x000000000000794d */ /* 0x000fea0003800000 */
.L_x_13:
        /* <DEDUP_REMOVED lines=10> */
.L_x_18:


//--------------------- .nv.shared._ZN3cub18CUB_300001_SM_10006detail11EmptyKernelIvEEvv --------------------------
	.section	.nv.shared._ZN3cub18CUB_300001_SM_10006detail11EmptyKernelIvEEvv,"aw",@nobits
	.sectionflags	@""
	.align	16
	.zero		1024


//--------------------- .nv.shared.reserved.0     --------------------------
	.section	.nv.shared.reserved.0,"aw",@nobits
	.weak		__nv_reservedSMEM_offset_0_alias
	.size		__nv_reservedSMEM_offset_0_alias, 0, 64
	.other		__nv_reservedSMEM_offset_0_alias,@"STO_CUDA_RESERVED_SHARED STV_DEFAULT"
__nv_reservedSMEM_offset_0_alias:
	.zero		0
	.zero		64


//--------------------- .nv.global                --------------------------
	.section	.nv.global,"aw",@nobits
.nv.global:
	.type		_ZN34_INTERNAL_5bc52bdb_4_k_cu_16ef8f286thrust24THRUST_300001_SM_1000_NS3seqE,@object
	.size		_ZN34_INTERNAL_5bc52bdb_4_k_cu_16ef8f286thrust24THRUST_300001_SM_1000_NS3seqE,(_ZN34_INTERNAL_5bc52bdb_4_k_cu_16ef8f284cuda3std3__48in_placeE - _ZN34_INTERNAL_5bc52bdb_4_k_cu_16ef8f286thrust24THRUST_300001_SM_1000_NS3seqE)
_ZN34_INTERNAL_5bc52bdb_4_k_cu_16ef8f286thrust24THRUST_300001_SM_1000_NS3seqE:
	.zero		1
	.type		_ZN34_INTERNAL_5bc52bdb_4_k_cu_16ef8f284cuda3std3__48in_placeE,@object
	.size		_ZN34_INTERNAL_5bc52bdb_4_k_cu_16ef8f284cuda3std3__48in_placeE,(_ZN34_INTERNAL_5bc52bdb_4_k_cu_16ef8f284cuda3std6ranges3__45__cpo4sizeE - _ZN34_INTERNAL_5bc52bdb_4_k_cu_16ef8f284cuda3std3__48in_placeE)
_ZN34_INTERNAL_5bc52bdb_4_k_cu_16ef8f284cuda3std3__48in_placeE:
	.zero		1
	.type		_ZN34_INTERNAL_5bc52bdb_4_k_cu_16ef8f284cuda3std6ranges3__45__cpo4sizeE,@object
	.size		_ZN34_INTERNAL_5bc52bdb_4_k_cu_16ef8f284cuda3std6ranges3__45__cpo4sizeE,(_ZN34_INTERNAL_5bc52bdb_4_k_cu_16ef8f286thrust24THRUST_300001_SM_1000_NS12placeholders2_3E - _ZN34_INTERNAL_5bc52bdb_4_k_cu_16ef8f284cuda3std6ranges3__45__cpo4sizeE)
_ZN34_INTERNAL_5bc52bdb_4_k_cu_16ef8f284cuda3std6ranges3__45__cpo4sizeE:
	.zero		1
	.type		_ZN34_INTERNAL_5bc52bdb_4_k_cu_16ef8f286thrust24THRUST_300001_SM_1000_NS12placeholders2_3E,@object
	.size		_ZN34_INTERNAL_5bc52bdb_4_k_cu_16ef8f286thrust24THRUST_300001_SM_1000_NS12placeholders2_3E,(_ZN34_INTERNAL_5bc52bdb_4_k_cu_16ef8f284cuda3std3__45__cpo6cbeginE - _ZN34_INTERNAL_5bc52bdb_4_k_cu_16ef8f286thrust24THRUST_300001_SM_1000_NS12placeholders2_3E)
_ZN34_INTERNAL_5bc52bdb_4_k_cu_16ef8f286thrust24THRUST_300001_SM_1000_NS12placeholders2_3E:
	.zero		1
	.type		_ZN34_INTERNAL_5bc52bdb_4_k_cu_16ef8f284cuda3std3__45__cpo6cbeginE,@object
	.size		_ZN34_INTERNAL_5bc52bdb_4_k_cu_16ef8f284cuda3std3__45__cpo6cbeginE,(_ZN34_INTERNAL_5bc52bdb_4_k_cu_16ef8f284cuda3std6ranges3__45__cpo6cbeginE - _ZN34_INTERNAL_5bc52bdb_4_k_cu_16ef8f284cuda3std3__45__cpo6cbeginE)
_ZN34_INTERNAL_5bc52bdb_4_k_cu_16ef8f284cuda3std3__45__cpo6cbeginE:
	.zero		1
	.type		_ZN34_INTERNAL_5bc52bdb_4_k_cu_16ef8f284cuda3std6ranges3__45__cpo6cbeginE,@object
	.size		_ZN34_INTERNAL_5bc52bdb_4_k_cu_16ef8f284cuda3std6ranges3__45__cpo6cbeginE,(_ZN34_INTERNAL_5bc52bdb_4_k_cu_16ef8f286thrust24THRUST_300001_SM_1000_NS12placeholders2_7E - _ZN34_INTERNAL_5bc52bdb_4_k_cu_16ef8f284cuda3std6ranges3__45__cpo6cbeginE)
_ZN34_INTERNAL_5bc52bdb_4_k_cu_16ef8f284cuda3std6ranges3__45__cpo6cbeginE:
	.zero		1
	.type		_ZN34_INTERNAL_5bc52bdb_4_k_cu_16ef8f286thrust24THRUST_300001_SM_1000_NS12placeholders2_7E,@object
	.size		_ZN34_INTERNAL_5bc52bdb_4_k_cu_16ef8f286thrust24THRUST_300001_SM_1000_NS12placeholders2_7E,(_ZN34_INTERNAL_5bc52bdb_4_k_cu_16ef8f284cuda3std3__45__cpo7crbeginE - _ZN34_INTERNAL_5bc52bdb_4_k_cu_16ef8f286thrust24THRUST_300001_SM_1000_NS12placeholders2_7E)
_ZN34_INTERNAL_5bc52bdb_4_k_cu_16ef8f286thrust24THRUST_300001_SM_1000_NS12placeholders2_7E:
	.zero		1
	.type		_ZN34_INTERNAL_5bc52bdb_4_k_cu_16ef8f284cuda3std3__45__cpo7crbeginE,@object
	.size		_ZN34_INTERNAL_5bc52bdb_4_k_cu_16ef8f284cuda3std3__45__cpo7crbeginE,(_ZN34_INTERNAL_5bc52bdb_4_k_cu_16ef8f284cuda3std6ranges3__45__cpo4nextE - _ZN34_INTERNAL_5bc52bdb_4_k_cu_16ef8f284cuda3std3__45__cpo7crbeginE)
_ZN34_INTERNAL_5bc52bdb_4_k_cu_16ef8f284cuda3std3__45__cpo7crbeginE:
	.zero		1
	.type		_ZN34_INTERNAL_5bc52bdb_4_k_cu_16ef8f284cuda3std6ranges3__45__cpo4nextE,@object
	.size		_ZN34_INTERNAL_5bc52bdb_4_k_cu_16ef8f284cuda3std6ranges3__45__cpo4nextE,(_ZN34_INTERNAL_5bc52bdb_4_k_cu_16ef8f284cuda3std6ranges3__45__cpo4swapE - _ZN34_INTERNAL_5bc52bdb_4_k_cu_16ef8f284cuda3std6ranges3__45__cpo4nextE)
_ZN34_INTERNAL_5bc52bdb_4_k_cu_16ef8f284cuda3std6ranges3__45__cpo4nextE:
	.zero		1
	.type		_ZN34_INTERNAL_5bc52bdb_4_k_cu_16ef8f284cuda3std6ranges3__45__cpo4swapE,@object
	.size		_ZN34_INTERNAL_5bc52bdb_4_k_cu_16ef8f284cuda3std6ranges3__45__cpo4swapE,(_ZN34_INTERNAL_5bc52bdb_4_k_cu_16ef8f286thrust24THRUST_300001_SM_1000_NS8cuda_cub10par_nosyncE - _ZN34_INTERNAL_5bc52bdb_4_k_cu_16ef8f284cuda3std6ranges3__45__cpo4swapE)
_ZN34_INTERNAL_5bc52bdb_4_k_cu_16ef8f284cuda3std6ranges3__45__cpo4swapE:
	.zero		1
	.type		_ZN34_INTERNAL_5bc52bdb_4_k_cu_16ef8f286thrust24THRUST_300001_SM_1000_NS8cuda_cub10par_nosyncE,@object
	.size		_ZN34_INTERNAL_5bc52bdb_4_k_cu_16ef8f286thrust24THRUST_300001_SM_1000_NS8cuda_cub10par_nosyncE,(_ZN34_INTERNAL_5bc52bdb_4_k_cu_16ef8f286thrust24THRUST_300001_SM_1000_NS12placeholders2_9E - _ZN34_INTERNAL_5bc52bdb_4_k_cu_16ef8f286thrust24THRUST_300001_SM_1000_NS8cuda_cub10par_nosyncE)
_ZN34_INTERNAL_5bc52bdb_4_k_cu_16ef8f286thrust24THRUST_300001_SM_1000_NS8cuda_cub10par_nosyncE:
	.zero		1
	.type		_ZN34_INTERNAL_5bc52bdb_4_k_cu_16ef8f286thrust24THRUST_300001_SM_1000_NS12placeholders2_9E,@object
	.size		_ZN34_INTERNAL_5bc52bdb_4_k_cu_16ef8f286thrust24THRUST_300001_SM_1000_NS12placeholders2_9E,(_ZN34_INTERNAL_5bc52bdb_4_k_cu_16ef8f284cuda3std3__436_GLOBAL__N__5bc52bdb_4_k_cu_16ef8f286ignoreE - _ZN34_INTERNAL_5bc52bdb_4_k_cu_16ef8f286thrust24THRUST_300001_SM_1000_NS12placeholders2_9E)
_ZN34_INTERNAL_5bc52bdb_4_k_cu_16ef8f286thrust24THRUST_300001_SM_1000_NS12placeholders2_9E:
	.zero		1
	.type		_ZN34_INTERNAL_5bc52bdb_4_k_cu_16ef8f284cuda3std3__436_GLOBAL__N__5bc52bdb_4_k_cu_16ef8f286ignoreE,@object
	.size		_ZN34_INTERNAL_5bc52bdb_4_k_cu_16ef8f284cuda3std3__436_GLOBAL__N__5bc52bdb_4_k_cu_16ef8f286ignoreE,(_ZN34_INTERNAL_5bc52bdb_4_k_cu_16ef8f284cuda3std6ranges3__45__cpo4dataE - _ZN34_INTERNAL_5bc52bdb_4_k_cu_16ef8f284cuda3std3__436_GLOBAL__N__5bc52bdb_4_k_cu_16ef8f286ignoreE)
_ZN34_INTERNAL_5bc52bdb_4_k_cu_16ef8f284cuda3std3__436_GLOBAL__N__5bc52bdb_4_k_cu_16ef8f286ignoreE:
	.zero		1
	.type		_ZN34_INTERNAL_5bc52bdb_4_k_cu_16ef8f284cuda3std6ranges3__45__cpo4dataE,@object
	.size		_ZN34_INTERNAL_5bc52bdb_4_k_cu_16ef8f284cuda3std6ranges3__45__cpo4dataE,(_ZN34_INTERNAL_5bc52bdb_4_k_cu_16ef8f286thrust24THRUST_300001_SM_1000_NS12placeholders2_1E - _ZN34_INTERNAL_5bc52bdb_4_k_cu_16ef8f284cuda3std6ranges3__45__cpo4dataE)
_ZN34_INTERNAL_5bc52bdb_4_k_cu_16ef8f284cuda3std6ranges3__45__cpo4dataE:
	.zero		1
	.type		_ZN34_INTERNAL_5bc52bdb_4_k_cu_16ef8f286thrust24THRUST_300001_SM_1000_NS12placeholders2_1E,@object
	.size		_ZN34_INTERNAL_5bc52bdb_4_k_cu_16ef8f286thrust24THRUST_300001_SM_1000_NS12placeholders2_1E,(_ZN34_INTERNAL_5bc52bdb_4_k_cu_16ef8f284cuda3std3__45__cpo5beginE - _ZN34_INTERNAL_5bc52bdb_4_k_cu_16ef8f286thrust24THRUST_300001_SM_1000_NS12placeholders2_1E)
_ZN34_INTERNAL_5bc52bdb_4_k_cu_16ef8f286thrust24THRUST_300001_SM_1000_NS12placeholders2_1E:
	.zero		1
	.type		_ZN34_INTERNAL_5bc52bdb_4_k_cu_16ef8f284cuda3std3__45__cpo5beginE,@object
	.size		_ZN34_INTERNAL_5bc52bdb_4_k_cu_16ef8f284cuda3std3__45__cpo5beginE,(_ZN34_INTERNAL_5bc52bdb_4_k_cu_16ef8f284cuda3std6ranges3__45__cpo5beginE - _ZN34_INTERNAL_5bc52bdb_4_k_cu_16ef8f284cuda3std3__45__cpo5beginE)
_ZN34_INTERNAL_5bc52bdb_4_k_cu_16ef8f284cuda3std3__45__cpo5beginE:
	.zero		1
	.type		_ZN34_INTERNAL_5bc52bdb_4_k_cu_16ef8f284cuda3std6ranges3__45__cpo5beginE,@object
	.size		_ZN34_INTERNAL_5bc52bdb_4_k_cu_16ef8f284cuda3std6ranges3__45__cpo5beginE,(_ZN34_INTERNAL_5bc52bdb_4_k_cu_16ef8f286thrust24THRUST_300001_SM_1000_NS12placeholders2_5E - _ZN34_INTERNAL_5bc52bdb_4_k_cu_16ef8f284cuda3std6ranges3__45__cpo5beginE)
_ZN34_INTERNAL_5bc52bdb_4_k_cu_16ef8f284cuda3std6ranges3__45__cpo5beginE:
	.zero		1
	.type		_ZN34_INTERNAL_5bc52bdb_4_k_cu_16ef8f286thrust24THRUST_300001_SM_1000_NS12placeholders2_5E,@object
	.size		_ZN34_INTERNAL_5bc52bdb_4_k_cu_16ef8f286thrust24THRUST_300001_SM_1000_NS12placeholders2_5E,(_ZN34_INTERNAL_5bc52bdb_4_k_cu_16ef8f284cuda3std3__45__cpo6rbeginE - _ZN34_INTERNAL_5bc52bdb_4_k_cu_16ef8f286thrust24THRUST_300001_SM_1000_NS12placeholders2_5E)
_ZN34_INTERNAL_5bc52bdb_4_k_cu_16ef8f286thrust24THRUST_300001_SM_1000_NS12placeholders2_5E:
	.zero		1
	.type		_ZN34_INTERNAL_5bc52bdb_4_k_cu_16ef8f284cuda3std3__45__cpo6rbeginE,@object
	.size		_ZN34_INTERNAL_5bc52bdb_4_k_cu_16ef8f284cuda3std3__45__cpo6rbeginE,(_ZN34_INTERNAL_5bc52bdb_4_k_cu_16ef8f284cuda3std6ranges3__45__cpo7advanceE - _ZN34_INTERNAL_5bc52bdb_4_k_cu_16ef8f284cuda3std3__45__cpo6rbeginE)
_ZN34_INTERNAL_5bc52bdb_4_k_cu_16ef8f284cuda3std3__45__cpo6rbeginE:
	.zero		1
	.type		_ZN34_INTERNAL_5bc52bdb_4_k_cu_16ef8f284cuda3std6ranges3__45__cpo7advanceE,@object
	.size		_ZN34_INTERNAL_5bc52bdb_4_k_cu_16ef8f284cuda3std6ranges3__45__cpo7advanceE,(_ZN34_INTERNAL_5bc52bdb_4_k_cu_16ef8f284cuda3std3__47nulloptE - _ZN34_INTERNAL_5bc52bdb_4_k_cu_16ef8f284cuda3std6ranges3__45__cpo7advanceE)
_ZN34_INTERNAL_5bc52bdb_4_k_cu_16ef8f284cuda3std6ranges3__45__cpo7advanceE:
	.zero		1
	.type		_ZN34_INTERNAL_5bc52bdb_4_k_cu_16ef8f284cuda3std3__47nulloptE,@object
	.size		_ZN34_INTERNAL_5bc52bdb_4_k_cu_16ef8f284cuda3std3__47nulloptE,(_ZN34_INTERNAL_5bc52bdb_4_k_cu_16ef8f284cuda3std6ranges3__45__cpo8distanceE - _ZN34_INTERNAL_5bc52bdb_4_k_cu_16ef8f284cuda3std3__47nulloptE)
_ZN34_INTERNAL_5bc52bdb_4_k_cu_16ef8f284cuda3std3__47nulloptE:
	.zero		1
	.type		_ZN34_INTERNAL_5bc52bdb_4_k_cu_16ef8f284cuda3std6ranges3__45__cpo8distanceE,@object
	.size		_ZN34_INTERNAL_5bc52bdb_4_k_cu_16ef8f284cuda3std6ranges3__45__cpo8distanceE,(_ZN34_INTERNAL_5bc52bdb_4_k_cu_16ef8f286thrust24THRUST_300001_SM_1000_NS12placeholders3_10E - _ZN34_INTERNAL_5bc52bdb_4_k_cu_16ef8f284cuda3std6ranges3__45__cpo8distanceE)
_ZN34_INTERNAL_5bc52bdb_4_k_cu_16ef8f284cuda3std6ranges3__45__cpo8distanceE:
	.zero		1
	.type		_ZN34_INTERNAL_5bc52bdb_4_k_cu_16ef8f286thrust24THRUST_300001_SM_1000_NS12placeholders3_10E,@object
	.size		_ZN34_INTERNAL_5bc52bdb_4_k_cu_16ef8f286thrust24THRUST_300001_SM_1000_NS12placeholders3_10E,(_ZN34_INTERNAL_5bc52bdb_4_k_cu_16ef8f284cuda3std3__419piecewise_constructE - _ZN34_INTERNAL_5bc52bdb_4_k_cu_16ef8f286thrust24THRUST_300001_SM_1000_NS12placeholders3_10E)
_ZN34_INTERNAL_5bc52bdb_4_k_cu_16ef8f286thrust24THRUST_300001_SM_1000_NS12placeholders3_10E:
	.zero		1
	.type		_ZN34_INTERNAL_5bc52bdb_4_k_cu_16ef8f284cuda3std3__419piecewise_constructE,@object
	.size		_ZN34_INTERNAL_5bc52bdb_4_k_cu_16ef8f284cuda3std3__419piecewise_constructE,(_ZN34_INTERNAL_5bc52bdb_4_k_cu_16ef8f284cuda3std6ranges3__45__cpo5cdataE - _ZN34_INTERNAL_5bc52bdb_4_k_cu_16ef8f284cuda3std3__419piecewise_constructE)
_ZN34_INTERNAL_5bc52bdb_4_k_cu_16ef8f284cuda3std3__419piecewise_constructE:
	.zero		1
	.type		_ZN34_INTERNAL_5bc52bdb_4_k_cu_16ef8f284cuda3std6ranges3__45__cpo5cdataE,@object
	.size		_ZN34_INTERNAL_5bc52bdb_4_k_cu_16ef8f284cuda3std6ranges3__45__cpo5cdataE,(_ZN34_INTERNAL_5bc52bdb_4_k_cu_16ef8f286thrust24THRUST_300001_SM_1000_NS12placeholders2_2E - _ZN34_INTERNAL_5bc52bdb_4_k_cu_16ef8f284cuda3std6ranges3__45__cpo5cdataE)
_ZN34_INTERNAL_5bc52bdb_4_k_cu_16ef8f284cuda3std6ranges3__45__cpo5cdataE:
	.zero		1
	.type		_ZN34_INTERNAL_5bc52bdb_4_k_cu_16ef8f286thrust24THRUST_300001_SM_1000_NS12placeholders2_2E,@object
	.size		_ZN34_INTERNAL_5bc52bdb_4_k_cu_16ef8f286thrust24THRUST_300001_SM_1000_NS12placeholders2_2E,(_ZN34_INTERNAL_5bc52bdb_4_k_cu_16ef8f284cuda3std3__45__cpo3endE - _ZN34_INTERNAL_5bc52bdb_4_k_cu_16ef8f286thrust24THRUST_300001_SM_1000_NS12placeholders2_2E)
_ZN34_INTERNAL_5bc52bdb_4_k_cu_16ef8f286thrust24THRUST_300001_SM_1000_NS12placeholders2_2E:
	.zero		1
	.type		_ZN34_INTERNAL_5bc52bdb_4_k_cu_16ef8f284cuda3std3__45__cpo3endE,@object
	.size		_ZN34_INTERNAL_5bc52bdb_4_k_cu_16ef8f284cuda3std3__45__cpo3endE,(_ZN34_INTERNAL_5bc52bdb_4_k_cu_16ef8f284cuda3std6ranges3__45__cpo3endE - _ZN34_INTERNAL_5bc52bdb_4_k_cu_16ef8f284cuda3std3__45__cpo3endE)
_ZN34_INTERNAL_5bc52bdb_4_k_cu_16ef8f284cuda3std3__45__cpo3endE:
	.zero		1
	.type		_ZN34_INTERNAL_5bc52bdb_4_k_cu_16ef8f284cuda3std6ranges3__45__cpo3endE,@object
	.size		_ZN34_INTERNAL_5bc52bdb_4_k_cu_16ef8f284cuda3std6ranges3__45__cpo3endE,(_ZN34_INTERNAL_5bc52bdb_4_k_cu_16ef8f286thrust24THRUST_300001_SM_1000_NS12placeholders2_6E - _ZN34_INTERNAL_5bc52bdb_4_k_cu_16ef8f284cuda3std6ranges3__45__cpo3endE)
_ZN34_INTERNAL_5bc52bdb_4_k_cu_16ef8f284cuda3std6ranges3__45__cpo3endE:
	.zero		1
	.type		_ZN34_INTERNAL_5bc52bdb_4_k_cu_16ef8f286thrust24THRUST_300001_SM_1000_NS12placeholders2_6E,@object
	.size		_ZN34_INTERNAL_5bc52bdb_4_k_cu_16ef8f286thrust24THRUST_300001_SM_1000_NS12placeholders2_6E,(_ZN34_INTERNAL_5bc52bdb_4_k_cu_16ef8f284cuda3std3__45__cpo4rendE - _ZN34_INTERNAL_5bc52bdb_4_k_cu_16ef8f286thrust24THRUST_300001_SM_1000_NS12placeholders2_6E)
_ZN34_INTERNAL_5bc52bdb_4_k_cu_16ef8f286thrust24THRUST_300001_SM_1000_NS12placeholders2_6E:
	.zero		1
	.type		_ZN34_INTERNAL_5bc52bdb_4_k_cu_16ef8f284cuda3std3__45__cpo4rendE,@object
	.size		_ZN34_INTERNAL_5bc52bdb_4_k_cu_16ef8f284cuda3std3__45__cpo4rendE,(_ZN34_INTERNAL_5bc52bdb_4_k_cu_16ef8f284cuda3std6ranges3__45__cpo9iter_swapE - _ZN34_INTERNAL_5bc52bdb_4_k_cu_16ef8f284cuda3std3__45__cpo4rendE)
_ZN34_INTERNAL_5bc52bdb_4_k_cu_16ef8f284cuda3std3__45__cpo4rendE:
	.zero		1
	.type		_ZN34_INTERNAL_5bc52bdb_4_k_cu_16ef8f284cuda3std6ranges3__45__cpo9iter_swapE,@object
	.size		_ZN34_INTERNAL_5bc52bdb_4_k_cu_16ef8f284cuda3std6ranges3__45__cpo9iter_swapE,(_ZN34_INTERNAL_5bc52bdb_4_k_cu_16ef8f284cuda3std3__48unexpectE - _ZN34_INTERNAL_5bc52bdb_4_k_cu_16ef8f284cuda3std6ranges3__45__cpo9iter_swapE)
_ZN34_INTERNAL_5bc52bdb_4_k_cu_16ef8f284cuda3std6ranges3__45__cpo9iter_swapE:
	.zero		1
	.type		_ZN34_INTERNAL_5bc52bdb_4_k_cu_16ef8f284cuda3std3__48unexpectE,@object
	.size		_ZN34_INTERNAL_5bc52bdb_4_k_cu_16ef8f284cuda3std3__48unexpectE,(_ZN34_INTERNAL_5bc52bdb_4_k_cu_16ef8f286thrust24THRUST_300001_SM_1000_NS8cuda_cub3parE - _ZN34_INTERNAL_5bc52bdb_4_k_cu_16ef8f284cuda3std3__48unexpectE)
_ZN34_INTERNAL_5bc52bdb_4_k_cu_16ef8f284cuda3std3__48unexpectE:
	.zero		1
	.type		_ZN34_INTERNAL_5bc52bdb_4_k_cu_16ef8f286thrust24THRUST_300001_SM_1000_NS8cuda_cub3parE,@object
	.size		_ZN34_INTERNAL_5bc52bdb_4_k_cu_16ef8f286thrust24THRUST_300001_SM_1000_NS8cuda_cub3parE,(_ZN34_INTERNAL_5bc52bdb_4_k_cu_16ef8f286thrust24THRUST_300001_SM_1000_NS12placeholders2_4E - _ZN34_INTERNAL_5bc52bdb_4_k_cu_16ef8f286thrust24THRUST_300001_SM_1000_NS8cuda_cub3parE)
_ZN34_INTERNAL_5bc52bdb_4_k_cu_16ef8f286thrust24THRUST_300001_SM_1000_NS8cuda_cub3parE:
	.zero		1
	.type		_ZN34_INTERNAL_5bc52bdb_4_k_cu_16ef8f286thrust24THRUST_300001_SM_1000_NS12placeholders2_4E,@object
	.size		_ZN34_INTERNAL_5bc52bdb_4_k_cu_16ef8f286thrust24THRUST_300001_SM_1000_NS12placeholders2_4E,(_ZN34_INTERNAL_5bc52bdb_4_k_cu_16ef8f284cuda3std3__45__cpo4cendE - _ZN34_INTERNAL_5bc52bdb_4_k_cu_16ef8f286thrust24THRUST_300001_SM_1000_NS12placeholders2_4E)
_ZN34_INTERNAL_5bc52bdb_4_k_cu_16ef8f286thrust24THRUST_300001_SM_1000_NS12placeholders2_4E:
	.zero		1
	.type		_ZN34_INTERNAL_5bc52bdb_4_k_cu_16ef8f284cuda3std3__45__cpo4cendE,@object
	.size		_ZN34_INTERNAL_5bc52bdb_4_k_cu_16ef8f284cuda3std3__45__cpo4cendE,(_ZN34_INTERNAL_5bc52bdb_4_k_cu_16ef8f284cuda3std6ranges3__45__cpo4cendE - _ZN34_INTERNAL_5bc52bdb_4_k_cu_16ef8f284cuda3std3__45__cpo4cendE)
_ZN34_INTERNAL_5bc52bdb_4_k_cu_16ef8f284cuda3std3__45__cpo4cendE:
	.zero		1
	.type		_ZN34_INTERNAL_5bc52bdb_4_k_cu_16ef8f284cuda3std6ranges3__45__cpo4cendE,@object
	.size		_ZN34_INTERNAL_5bc52bdb_4_k_cu_16ef8f284cuda3std6ranges3__45__cpo4cendE,(_ZN34_INTERNAL_5bc52bdb_4_k_cu_16ef8f284cuda3std3__420unreachable_sentinelE - _ZN34_INTERNAL_5bc52bdb_4_k_cu_16ef8f284cuda3std6ranges3__45__cpo4cendE)
_ZN34_INTERNAL_5bc52bdb_4_k_cu_16ef8f284cuda3std6ranges3__45__cpo4cendE:
	.zero		1
	.type		_ZN34_INTERNAL_5bc52bdb_4_k_cu_16ef8f284cuda3std3__420unreachable_sentinelE,@object
	.size		_ZN34_INTERNAL_5bc52bdb_4_k_cu_16ef8f284cuda3std3__420unreachable_sentinelE,(_ZN34_INTERNAL_5bc52bdb_4_k_cu_16ef8f284cuda3std6ranges3__45__cpo5ssizeE - _ZN34_INTERNAL_5bc52bdb_4_k_cu_16ef8f284cuda3std3__420unreachable_sentinelE)
_ZN34_INTERNAL_5bc52bdb_4_k_cu_16ef8f284cuda3std3__420unreachable_sentinelE:
	.zero		1
	.type		_ZN34_INTERNAL_5bc52bdb_4_k_cu_16ef8f284cuda3std6ranges3__45__cpo5ssizeE,@object
	.size		_ZN34_INTERNAL_5bc52bdb_4_k_cu_16ef8f284cuda3std6ranges3__45__cpo5ssizeE,(_ZN34_INTERNAL_5bc52bdb_4_k_cu_16ef8f286thrust24THRUST_300001_SM_1000_NS12placeholders2_8E - _ZN34_INTERNAL_5bc52bdb_4_k_cu_16ef8f284cuda3std6ranges3__45__cpo5ssizeE)
_ZN34_INTERNAL_5bc52bdb_4_k_cu_16ef8f284cuda3std6ranges3__45__cpo5ssizeE:
	.zero		1
	.type		_ZN34_INTERNAL_5bc52bdb_4_k_cu_16ef8f286thrust24THRUST_300001_SM_1000_NS12placeholders2_8E,@object
	.size		_ZN34_INTERNAL_5bc52bdb_4_k_cu_16ef8f286thrust24THRUST_300001_SM_1000_NS12placeholders2_8E,(_ZN34_INTERNAL_5bc52bdb_4_k_cu_16ef8f284cuda3std3__45__cpo5crendE - _ZN34_INTERNAL_5bc52bdb_4_k_cu_16ef8f286thrust24THRUST_300001_SM_1000_NS12placeholders2_8E)
_ZN34_INTERNAL_5bc52bdb_4_k_cu_16ef8f286thrust24THRUST_300001_SM_1000_NS12placeholders2_8E:
	.zero		1
	.type		_ZN34_INTERNAL_5bc52bdb_4_k_cu_16ef8f284cuda3std3__45__cpo5crendE,@object
	.size		_ZN34_INTERNAL_5bc52bdb_4_k_cu_16ef8f284cuda3std3__45__cpo5crendE,(_ZN34_INTERNAL_5bc52bdb_4_k_cu_16ef8f284cuda3std6ranges3__45__cpo4prevE - _ZN34_INTERNAL_5bc52bdb_4_k_cu_16ef8f284cuda3std3__45__cpo5crendE)
_ZN34_INTERNAL_5bc52bdb_4_k_cu_16ef8f284cuda3std3__45__cpo5crendE:
	.zero		1
	.type		_ZN34_INTERNAL_5bc52bdb_4_k_cu_16ef8f284cuda3std6ranges3__45__cpo4prevE,@object
	.size		_ZN34_INTERNAL_5bc52bdb_4_k_cu_16ef8f284cuda3std6ranges3__45__cpo4prevE,(_ZN34_INTERNAL_5bc52bdb_4_k_cu_16ef8f284cuda3std6ranges3__45__cpo9iter_moveE - _ZN34_INTERNAL_5bc52bdb_4_k_cu_16ef8f284cuda3std6ranges3__45__cpo4prevE)
_ZN34_INTERNAL_5bc52bdb_4_k_cu_16ef8f284cuda3std6ranges3__45__cpo4prevE:
	.zero		1
	.type		_ZN34_INTERNAL_5bc52bdb_4_k_cu_16ef8f284cuda3std6ranges3__45__cpo9iter_moveE,@object
	.size		_ZN34_INTERNAL_5bc52bdb_4_k_cu_16ef8f284cuda3std6ranges3__45__cpo9iter_moveE,(_ZN34_INTERNAL_5bc52bdb_4_k_cu_16ef8f286thrust24THRUST_300001_SM_1000_NS6system6detail10sequential3seqE - _ZN34_INTERNAL_5bc52bdb_4_k_cu_16ef8f284cuda3std6ranges3__45__cpo9iter_moveE)
_ZN34_INTERNAL_5bc52bdb_4_k_cu_16ef8f284cuda3std6ranges3__45__cpo9iter_moveE:
	.zero		1
	.type		_ZN34_INTERNAL_5bc52bdb_4_k_cu_16ef8f286thrust24THRUST_300001_SM_1000_NS6system6detail10sequential3seqE,@object
	.size		_ZN34_INTERNAL_5bc52bdb_4_k_cu_16ef8f286thrust24THRUST_300001_SM_1000_NS6system6detail10sequential3seqE,(.L_31 - _ZN34_INTERNAL_5bc52bdb_4_k_cu_16ef8f286thrust24THRUST_300001_SM_1000_NS6system6detail10sequential3seqE)
_ZN34_INTERNAL_5bc52bdb_4_k_cu_16ef8f286thrust24THRUST_300001_SM_1000_NS6system6detail10sequential3seqE:
	.zero		1
.L_31:


//--------------------- .nv.shared._Z22jacobi_kernel_1_globalPdS_i --------------------------
	.section	.nv.shared._Z22jacobi_kernel_1_globalPdS_i,"aw",@nobits
	.sectionflags	@""
	.align	16
	.zero		1024


//--------------------- .nv.shared._Z15jacobi_kernel_2PdS_ --------------------------
	.section	.nv.shared._Z15jacobi_kernel_2PdS_,"aw",@nobits
	.sectionflags	@""
	.align	16
	.zero		1024


//--------------------- .nv.shared._Z21jacobi_kernel_1_blockPdS_S_ --------------------------
	.section	.nv.shared._Z21jacobi_kernel_1_blockPdS_S_,"aw",@nobits
	.sectionflags	@""
	.align	16
	.zero		1024


//--------------------- .nv.constant0._ZN3cub18CUB_300001_SM_10006detail11EmptyKernelIvEEvv --------------------------
	.section	.nv.constant0._ZN3cub18CUB_300001_SM_10006detail11EmptyKernelIvEEvv,"a",@progbits
	.sectionflags	@""
	.align	4
.nv.constant0._ZN3cub18CUB_300001_SM_10006detail11EmptyKernelIvEEvv:
	.zero		896


//--------------------- .nv.constant0._Z22jacobi_kernel_1_globalPdS_i --------------------------
	.section	.nv.constant0._Z22jacobi_kernel_1_globalPdS_i,"a",@progbits
	.sectionflags	@""
	.align	4
.nv.constant0._Z22jacobi_kernel_1_globalPdS_i:
	.zero		916


//--------------------- .nv.constant0._Z15jacobi_kernel_2PdS_ --------------------------
	.section	.nv.constant0._Z15jacobi_kernel_2PdS_,"a",@progbits
	.sectionflags	@""
	.align	4
.nv.constant0._Z15jacobi_kernel_2PdS_:
	.zero		912


//--------------------- .nv.constant0._Z21jacobi_kernel_1_blockPdS_S_ --------------------------
	.section	.nv.constant0._Z21jacobi_kernel_1_blockPdS_S_,"a",@progbits
	.sectionflags	@""
	.align	4
.nv.constant0._Z21jacobi_kernel_1_blockPdS_S_:
	.zero		920


//--------------------- SYMBOLS --------------------------

	.type		.nv.reservedSmem.offset0,@object
	.size		.nv.reservedSmem.offset0,0x4
	.type		.nv.reservedSmem.cap,@object
	.size		.nv.reservedSmem.cap,0x4
